	.headerflags	@"EF_CUDA_TEXMODE_UNIFIED EF_CUDA_64BIT_ADDRESS EF_CUDA_ACCELERATORS EF_CUDA_SM90 EF_CUDA_VIRTUAL_SM(EF_CUDA_SM90)"
	.elftype	@"ET_EXEC"


//--------------------- .nv.info                  --------------------------
	.section	.nv.info,"",@"SHT_CUDA_INFO"
	.align	4


	//----- nvinfo : EIATTR_REGCOUNT
	.align		4
        /*0000*/ 	.byte	0x04, 0x2f
        /*0002*/ 	.short	(.L_3 - .L_2)
	.align		4
.L_2:
        /*0004*/ 	.word	index@(triton_poi_fused__native_batch_norm_legit_no_training_relu_threshold_backward_4)
        /*0008*/ 	.word	0x00000040


	//----- nvinfo : EIATTR_MIN_STACK_SIZE
	.align		4
.L_3:
        /*000c*/ 	.byte	0x04, 0x12
        /*000e*/ 	.short	(.L_5 - .L_4)
	.align		4
.L_4:
        /*0010*/ 	.word	index@(triton_poi_fused__native_batch_norm_legit_no_training_relu_threshold_backward_4)
        /*0014*/ 	.word	0x00000000


	//----- nvinfo : EIATTR_FRAME_SIZE
	.align		4
.L_5:
        /*0018*/ 	.byte	0x04, 0x11
        /*001a*/ 	.short	(.L_7 - .L_6)
	.align		4
.L_6:
        /*001c*/ 	.word	index@(triton_poi_fused__native_batch_norm_legit_no_training_relu_threshold_backward_4)
        /*0020*/ 	.word	0x00000000


	//----- nvinfo : EIATTR_MIN_STACK_SIZE
	.align		4
.L_7:
        /*0024*/ 	.byte	0x04, 0x12
        /*0026*/ 	.short	(.L_9 - .L_8)
	.align		4
.L_8:
        /*0028*/ 	.word	index@(triton_poi_fused__native_batch_norm_legit_no_training_relu_threshold_backward_4)
        /*002c*/ 	.word	0x00000000
.L_9:


//--------------------- .nv.info.triton_poi_fused__native_batch_norm_legit_no_training_relu_threshold_backward_4 --------------------------
	.section	.nv.info.triton_poi_fused__native_batch_norm_legit_no_training_relu_threshold_backward_4,"",@"SHT_CUDA_INFO"
	.sectionflags	@""
	.align	4


	//----- nvinfo : EIATTR_CUDA_API_VERSION
	.align		4
        /*0000*/ 	.byte	0x04, 0x37
        /*0002*/ 	.short	(.L_11 - .L_10)
.L_10:
        /*0004*/ 	.word	0x0000007c


	//----- nvinfo : EIATTR_KPARAM_INFO
	.align		4
.L_11:
        /*0008*/ 	.byte	0x04, 0x17
        /*000a*/ 	.short	(.L_13 - .L_12)
.L_12:
        /*000c*/ 	.word	0x00000000
        /*0010*/ 	.short	0x0008
        /*0012*/ 	.short	0x003c
        /*0014*/ 	.byte	0x00, 0xf0, 0x11, 0x00


	//----- nvinfo : EIATTR_KPARAM_INFO
	.align		4
.L_13:
        /*0018*/ 	.byte	0x04, 0x17
        /*001a*/ 	.short	(.L_15 - .L_14)
.L_14:
        /*001c*/ 	.word	0x00000000
        /*0020*/ 	.short	0x0007
        /*0022*/ 	.short	0x0038
        /*0024*/ 	.byte	0x00, 0xf0, 0x11, 0x00


	//----- nvinfo : EIATTR_KPARAM_INFO
	.align		4
.L_15:
        /*0028*/ 	.byte	0x04, 0x17
        /*002a*/ 	.short	(.L_17 - .L_16)
.L_16:
        /*002c*/ 	.word	0x00000000
        /*0030*/ 	.short	0x0006
        /*0032*/ 	.short	0x0030
        /*0034*/ 	.byte	0x00, 0xf4, 0x21, 0x00


	//----- nvinfo : EIATTR_KPARAM_INFO
	.align		4
.L_17:
        /*0038*/ 	.byte	0x04, 0x17
        /*003a*/ 	.short	(.L_19 - .L_18)
.L_18:
        /*003c*/ 	.word	0x00000000
        /*0040*/ 	.short	0x0005
        /*0042*/ 	.short	0x0028
        /*0044*/ 	.byte	0x00, 0xf4, 0x21, 0x00


	//----- nvinfo : EIATTR_KPARAM_INFO
	.align		4
.L_19:
        /*0048*/ 	.byte	0x04, 0x17
        /*004a*/ 	.short	(.L_21 - .L_20)
.L_20:
        /*004c*/ 	.word	0x00000000
        /*0050*/ 	.short	0x0004
        /*0052*/ 	.short	0x0020
        /*0054*/ 	.byte	0x00, 0xf4, 0x21, 0x00


	//----- nvinfo : EIATTR_KPARAM_INFO
	.align		4
.L_21:
        /*0058*/ 	.byte	0x04, 0x17
        /*005a*/ 	.short	(.L_23 - .L_22)
.L_22:
        /*005c*/ 	.word	0x00000000
        /*0060*/ 	.short	0x0003
        /*0062*/ 	.short	0x0018
        /*0064*/ 	.byte	0x00, 0xf4, 0x21, 0x00


	//----- nvinfo : EIATTR_KPARAM_INFO
	.align		4
.L_23:
        /*0068*/ 	.byte	0x04, 0x17
        /*006a*/ 	.short	(.L_25 - .L_24)
.L_24:
        /*006c*/ 	.word	0x00000000
        /*0070*/ 	.short	0x0002
        /*0072*/ 	.short	0x0010
        /*0074*/ 	.byte	0x00, 0xf4, 0x21, 0x00


	//----- nvinfo : EIATTR_KPARAM_INFO
	.align		4
.L_25:
        /*0078*/ 	.byte	0x04, 0x17
        /*007a*/ 	.short	(.L_27 - .L_26)
.L_26:
        /*007c*/ 	.word	0x00000000
        /*0080*/ 	.short	0x0001
        /*0082*/ 	.short	0x0008
        /*0084*/ 	.byte	0x00, 0xf4, 0x21, 0x00


	//----- nvinfo : EIATTR_KPARAM_INFO
	.align		4
.L_27:
        /*0088*/ 	.byte	0x04, 0x17
        /*008a*/ 	.short	(.L_29 - .L_28)
.L_28:
        /*008c*/ 	.word	0x00000000
        /*0090*/ 	.short	0x0000
        /*0092*/ 	.short	0x0000
        /*0094*/ 	.byte	0x00, 0xf4, 0x21, 0x00


	//----- nvinfo : EIATTR_SPARSE_MMA_MASK
	.align		4
.L_29:
        /*0098*/ 	.byte	0x03, 0x50
        /*009a*/ 	.short	0x0000


	//----- nvinfo : EIATTR_MAXREG_COUNT
	.align		4
        /*009c*/ 	.byte	0x03, 0x1b
        /*009e*/ 	.short	0x00ff


	//----- nvinfo : EIATTR_EXIT_INSTR_OFFSETS
	.align		4
        /*00a0*/ 	.byte	0x04, 0x1c
        /*00a2*/ 	.short	(.L_31 - .L_30)


	//   ....[0]....
.L_30:
        /*00a4*/ 	.word	0x00002700


	//   ....[1]....
        /*00a8*/ 	.word	0x00002720


	//----- nvinfo : EIATTR_REQNTID
	.align		4
.L_31:
        /*00ac*/ 	.byte	0x04, 0x10
        /*00ae*/ 	.short	(.L_33 - .L_32)
.L_32:
        /*00b0*/ 	.word	0x00000100
        /*00b4*/ 	.word	0x00000001
        /*00b8*/ 	.word	0x00000001


	//----- nvinfo : EIATTR_CBANK_PARAM_SIZE
	.align		4
.L_33:
        /*00bc*/ 	.byte	0x03, 0x19
        /*00be*/ 	.short	0x0040


	//----- nvinfo : EIATTR_PARAM_CBANK
	.align		4
        /*00c0*/ 	.byte	0x04, 0x0a
        /*00c2*/ 	.short	(.L_35 - .L_34)
	.align		4
.L_34:
        /*00c4*/ 	.word	index@(.nv.constant0.triton_poi_fused__native_batch_norm_legit_no_training_relu_threshold_backward_4)
        /*00c8*/ 	.short	0x0210
        /*00ca*/ 	.short	0x0040


	//----- nvinfo : EIATTR_SW_WAR
	.align		4
.L_35:
        /*00cc*/ 	.byte	0x04, 0x36
        /*00ce*/ 	.short	(.L_37 - .L_36)
.L_36:
        /*00d0*/ 	.word	0x00000008
.L_37:


//--------------------- .nv.callgraph             --------------------------
	.section	.nv.callgraph,"",@"SHT_CUDA_CALLGRAPH"
	.align	4
	.sectionentsize	8
	.align		4
        /*0000*/ 	.word	0x00000000
	.align		4
        /*0004*/ 	.word	0xffffffff
	.align		4
        /*0008*/ 	.word	0x00000000
	.align		4
        /*000c*/ 	.word	0xfffffffe
	.align		4
        /*0010*/ 	.word	0x00000000
	.align		4
        /*0014*/ 	.word	0xfffffffd
	.align		4
        /*0018*/ 	.word	0x00000000
	.align		4
        /*001c*/ 	.word	0xfffffffc


//--------------------- .nv.constant4             --------------------------
	.section	.nv.constant4,"a",@progbits
	.align	8
	.align		8
.nv.constant4:
        /*0000*/ 	.dword	_$_str
	.align		8
        /*0008*/ 	.dword	_$_str_$_2


//--------------------- .text.triton_poi_fused__native_batch_norm_legit_no_training_relu_threshold_backward_4 --------------------------
	.section	.text.triton_poi_fused__native_batch_norm_legit_no_training_relu_threshold_backward_4,"ax",@progbits
	.sectionflags	@"SHF_BARRIERS=1"
	.align	128
        .global         triton_poi_fused__native_batch_norm_legit_no_training_relu_threshold_backward_4
        .type           triton_poi_fused__native_batch_norm_legit_no_training_relu_threshold_backward_4,@function
        .size           triton_poi_fused__native_batch_norm_legit_no_training_relu_threshold_backward_4,(.L_x_1 - triton_poi_fused__native_batch_norm_legit_no_training_relu_threshold_backward_4)
        .other          triton_poi_fused__native_batch_norm_legit_no_training_relu_threshold_backward_4,@"STO_CUDA_ENTRY STV_DEFAULT"
triton_poi_fused__native_batch_norm_legit_no_training_relu_threshold_backward_4:
.text.triton_poi_fused__native_batch_norm_legit_no_training_relu_threshold_backward_4:
[----:B------:R-:W0:Y:S01]  /*0000*/  LDC R1, c[0x0][0x28] ;  /* 0x00000a00ff017b82 */ /* 0x000e220000000800 */
[----:B------:R-:W1:Y:S07]  /*0010*/  S2R R16, SR_CTAID.Y ;  /* 0x0000000000107919 */ /* 0x000e6e0000002600 */
[----:B------:R-:W2:Y:S01]  /*0020*/  LDC.64 R48, c[0x0][0x220] ;  /* 0x00008800ff307b82 */ /* 0x000ea20000000a00 */
[----:B------:R-:W-:Y:S01]  /*0030*/  ULDC.64 UR6, c[0x0][0x208] ;  /* 0x0000820000067ab9 */ /* 0x000fe20000000a00 */
[----:B------:R-:W3:Y:S01]  /*0040*/  S2R R6, SR_TID.X ;  /* 0x0000000000067919 */ /* 0x000ee20000002100 */
[----:B------:R-:W4:Y:S05]  /*0050*/  S2R R3, SR_CTAID.X ;  /* 0x0000000000037919 */ /* 0x000f2a0000002500 */
[----:B------:R-:W5:Y:S08]  /*0060*/  LDC.64 R36, c[0x0][0x218] ;  /* 0x00008600ff247b82 */ /* 0x000f700000000a00 */
[----:B------:R-:W4:Y:S01]  /*0070*/  LDC.64 R50, c[0x0][0x210] ;  /* 0x00008400ff327b82 */ /* 0x000f220000000a00 */
[----:B------:R-:W-:-:S02]  /*0080*/  CS2R R12, SRZ ;  /* 0x00000000000c7805 */ /* 0x000fc4000001ff00 */
[----:B------:R-:W-:Y:S02]  /*0090*/  CS2R R14, SRZ ;  /* 0x00000000000e7805 */ /* 0x000fe4000001ff00 */
[----:B------:R-:W-:-:S03]  /*00a0*/  CS2R R18, SRZ ;  /* 0x0000000000127805 */ /* 0x000fc6000001ff00 */
[----:B------:R-:W5:Y:S01]  /*00b0*/  LDC.64 R46, c[0x0][0x228] ;  /* 0x00008a00ff2e7b82 */ /* 0x000f620000000a00 */
[----:B-1----:R-:W-:-:S07]  /*00c0*/  IMAD.SHL.U32 R4, R16, 0x40, RZ ;  /* 0x0000004010047824 */ /* 0x002fce00078e00ff */
[----:B------:R-:W1:Y:S01]  /*00d0*/  LDC.64 R42, c[0x0][0x230] ;  /* 0x00008c00ff2a7b82 */ /* 0x000e620000000a00 */
[----:B---3--:R-:W-:-:S05]  /*00e0*/  IMAD.SHL.U32 R5, R6, 0x10, RZ ;  /* 0x0000001006057824 */ /* 0x008fca00078e00ff */
[----:B------:R-:W-:-:S04]  /*00f0*/  LOP3.LUT R5, R4, 0x30, R5, 0xf8, !PT ;  /* 0x0000003004057812 */ /* 0x000fc800078ef805 */
[----:B------:R-:W-:-:S04]  /*0100*/  SHF.R.S32.HI R0, RZ, 0x1f, R5 ;  /* 0x0000001fff007819 */ /* 0x000fc80000011405 */
[----:B------:R-:W-:-:S04]  /*0110*/  LEA.HI R7, R0, R5, RZ, 0x8 ;  /* 0x0000000500077211 */ /* 0x000fc800078f40ff */
[----:B------:R-:W-:-:S05]  /*0120*/  LOP3.LUT R0, R7, 0xffffff00, RZ, 0xc0, !PT ;  /* 0xffffff0007007812 */ /* 0x000fca00078ec0ff */
[----:B------:R-:W-:-:S04]  /*0130*/  IMAD.IADD R29, R5, 0x1, -R0 ;  /* 0x00000001051d7824 */ /* 0x000fc800078e0a00 */
[----:B--2---:R-:W-:-:S06]  /*0140*/  IMAD.WIDE R24, R29, 0x4, R48 ;  /* 0x000000041d187825 */ /* 0x004fcc00078e0230 */
[----:B------:R-:W2:Y:S01]  /*0150*/  LDG.E.EL.128 R24, desc[UR6][R24.64] ;  /* 0x0000000618187981 */ /* 0x000ea2000c2e1d00 */
[----:B------:R-:W-:Y:S01]  /*0160*/  SHF.R.U32.HI R2, RZ, 0x2, R6 ;  /* 0x00000002ff027819 */ /* 0x000fe20000011606 */
[----:B----4-:R-:W-:Y:S01]  /*0170*/  IMAD.SHL.U32 R3, R3, 0x40, RZ ;  /* 0x0000004003037824 */ /* 0x010fe200078e00ff */
[----:B------:R-:W-:Y:S01]  /*0180*/  SHF.R.S32.HI R7, RZ, 0x8, R7 ;  /* 0x00000008ff077819 */ /* 0x000fe20000011407 */
[----:B-----5:R-:W-:Y:S01]  /*0190*/  IMAD.WIDE R8, R29, 0x4, R36 ;  /* 0x000000041d087825 */ /* 0x020fe200078e0224 */
[----:B------:R-:W-:-:S04]  /*01a0*/  SGXT.U32 R2, R2, 0x6 ;  /* 0x000000060202781a */ /* 0x000fc80000000000 */
[----:B------:R-:W-:Y:S01]  /*01b0*/  LOP3.LUT R0, R3, R2, RZ, 0xfc, !PT ;  /* 0x0000000203007212 */ /* 0x000fe200078efcff */
[----:B------:R-:W3:Y:S03]  /*01c0*/  LDG.E.EL.128 R8, desc[UR6][R8.64] ;  /* 0x0000000608087981 */ /* 0x000ee6000c2e1d00 */
[----:B------:R-:W-:Y:S01]  /*01d0*/  ISETP.GE.AND P0, PT, R0, 0x7e9, PT ;  /* 0x000007e90000780c */ /* 0x000fe20003f06270 */
[----:B------:R-:W-:-:S04]  /*01e0*/  IMAD R7, R7, 0x7e9, R0 ;  /* 0x000007e907077824 */ /* 0x000fc800078e0200 */
[----:B------:R-:W-:-:S04]  /*01f0*/  IMAD.SHL.U32 R40, R7, 0x100, RZ ;  /* 0x0000010007287824 */ /* 0x000fc800078e00ff */
[----:B------:R-:W-:-:S04]  /*0200*/  IMAD.IADD R0, R29, 0x1, R40 ;  /* 0x000000011d007824 */ /* 0x000fc800078e0228 */
[----:B0-----:R-:W-:-:S05]  /*0210*/  IMAD.WIDE R20, R0, 0x4, R50 ;  /* 0x0000000400147825 */ /* 0x001fca00078e0232 */
[----:B------:R-:W3:Y:S01]  /*0220*/  @!P0 LDG.E.EL.128 R12, desc[UR6][R20.64] ;  /* 0x00000006140c8981 */ /* 0x000ee2000c2e1d00 */
[----:B------:R-:W-:Y:S02]  /*0230*/  SHF.R.S32.HI R28, RZ, 0x19, R16 ;  /* 0x00000019ff1c7819 */ /* 0x000fe40000011410 */
[----:B------:R-:W-:Y:S02]  /*0240*/  LOP3.LUT R45, R5, 0x4, RZ, 0xfc, !PT ;  /* 0x00000004052d7812 */ /* 0x000fe400078efcff */
[----:B------:R-:W-:-:S04]  /*0250*/  SGXT R28, R28, 0x1 ;  /* 0x000000011c1c781a */ /* 0x000fc80000000200 */
[----:B------:R-:W-:-:S04]  /*0260*/  LEA.HI R7, R28, R45, RZ, 0x8 ;  /* 0x0000002d1c077211 */ /* 0x000fc800078f40ff */
[----:B------:R-:W-:Y:S02]  /*0270*/  LOP3.LUT R16, R7, 0xffffff00, RZ, 0xc0, !PT ;  /* 0xffffff0007107812 */ /* 0x000fe400078ec0ff */
[----:B------:R-:W-:-:S03]  /*0280*/  LOP3.LUT R39, R5, 0x8, RZ, 0xfc, !PT ;  /* 0x0000000805277812 */ /* 0x000fc600078efcff */
[----:B------:R-:W-:Y:S01]  /*0290*/  IMAD.IADD R45, R45, 0x1, -R16 ;  /* 0x000000012d2d7824 */ /* 0x000fe200078e0a10 */
[----:B------:R-:W-:-:S03]  /*02a0*/  LEA.HI R7, R28, R39, RZ, 0x8 ;  /* 0x000000271c077211 */ /* 0x000fc600078f40ff */
[----:B------:R-:W-:Y:S01]  /*02b0*/  IMAD.IADD R31, R45, 0x1, R40 ;  /* 0x000000012d1f7824 */ /* 0x000fe200078e0228 */
[----:B------:R-:W-:-:S03]  /*02c0*/  CS2R R16, SRZ ;  /* 0x0000000000107805 */ /* 0x000fc6000001ff00 */
[----:B------:R-:W-:-:S05]  /*02d0*/  IMAD.WIDE R30, R31, 0x4, R50 ;  /* 0x000000041f1e7825 */ /* 0x000fca00078e0232 */
[----:B------:R0:W4:Y:S01]  /*02e0*/  @!P0 LDG.E.EL.128 R16, desc[UR6][R30.64] ;  /* 0x000000061e108981 */ /* 0x000122000c2e1d00 */
[----:B--2---:R-:W-:Y:S01]  /*02f0*/  FADD R32, R24, 9.9999997473787516356e-06 ;  /* 0x3727c5ac18207421 */ /* 0x004fe20000000000 */
[----:B------:R-:W-:-:S05]  /*0300*/  FADD R25, R25, 9.9999997473787516356e-06 ;  /* 0x3727c5ac19197421 */ /* 0x000fca0000000000 */
[----:B------:R-:W2:Y:S01]  /*0310*/  MUFU.SQRT R32, R32 ;  /* 0x0000002000207308 */ /* 0x000ea20000002000 */
[----:B------:R-:W-:Y:S01]  /*0320*/  FADD R26, R26, 9.9999997473787516356e-06 ;  /* 0x3727c5ac1a1a7421 */ /* 0x000fe20000000000 */
[----:B------:R-:W-:-:S06]  /*0330*/  FADD R27, R27, 9.9999997473787516356e-06 ;  /* 0x3727c5ac1b1b7421 */ /* 0x000fcc0000000000 */
[----:B------:R-:W5:Y:S01]  /*0340*/  MUFU.SQRT R25, R25 ;  /* 0x0000001900197308 */ /* 0x000f620000002000 */
[----:B------:R-:W-:Y:S02]  /*0350*/  LOP3.LUT R24, R7, 0xffffff00, RZ, 0xc0, !PT ;  /* 0xffffff0007187812 */ /* 0x000fe400078ec0ff */
[----:B--2---:R-:W-:-:S05]  /*0360*/  FSETP.GT.AND P6, PT, R32, 8.50705917302346158658e+37, PT ;  /* 0x7e8000002000780b */ /* 0x004fca0003fc4000 */
[----:B------:R-:W2:Y:S01]  /*0370*/  MUFU.SQRT R26, R26 ;  /* 0x0000001a001a7308 */ /* 0x000ea20000002000 */
[----:B------:R-:W-:-:S07]  /*0380*/  FSETP.GEU.AND P1, PT, R32, 1.175494350822287508e-38, PT ;  /* 0x008000002000780b */ /* 0x000fce0003f2e000 */
[----:B------:R-:W1:Y:S01]  /*0390*/  MUFU.SQRT R27, R27 ;  /* 0x0000001b001b7308 */ /* 0x000e620000002000 */
[----:B------:R-:W-:Y:S01]  /*03a0*/  LOP3.LUT R7, R5, 0xc, RZ, 0xfc, !PT ;  /* 0x0000000c05077812 */ /* 0x000fe200078efcff */
[----:B------:R-:W-:Y:S01]  /*03b0*/  IMAD.MOV.U32 R5, RZ, RZ, 0x3e800000 ;  /* 0x3e800000ff057424 */ /* 0x000fe200078e00ff */
[C---:B-----5:R-:W-:Y:S02]  /*03c0*/  FSETP.GT.AND P2, PT, R25.reuse, 8.50705917302346158658e+37, PT ;  /* 0x7e8000001900780b */ /* 0x060fe40003f44000 */
[----:B------:R-:W-:Y:S01]  /*03d0*/  FSETP.GEU.AND P3, PT, R25, 1.175494350822287508e-38, PT ;  /* 0x008000001900780b */ /* 0x000fe20003f6e000 */
[----:B------:R-:W-:Y:S01]  /*03e0*/  @P6 FMUL R32, R32, 0.25 ;  /* 0x3e80000020206820 */ /* 0x000fe20000400000 */
[----:B0-----:R-:W-:Y:S02]  /*03f0*/  FSEL R31, R5, 1, P6 ;  /* 0x3f800000051f7808 */ /* 0x001fe40003000000 */
[----:B--2---:R-:W-:Y:S01]  /*0400*/  FSETP.GT.AND P4, PT, R26, 8.50705917302346158658e+37, PT ;  /* 0x7e8000001a00780b */ /* 0x004fe20003f84000 */
[----:B------:R-:W-:Y:S01]  /*0410*/  @!P1 FMUL R32, R32, 16777216 ;  /* 0x4b80000020209820 */ /* 0x000fe20000400000 */
[----:B------:R-:W-:Y:S01]  /*0420*/  FSETP.GEU.AND P5, PT, R26, 1.175494350822287508e-38, PT ;  /* 0x008000001a00780b */ /* 0x000fe20003fae000 */
[----:B------:R-:W-:Y:S01]  /*0430*/  @!P1 FMUL R31, R31, 16777216 ;  /* 0x4b8000001f1f9820 */ /* 0x000fe20000400000 */
[----:B-1----:R-:W-:-:S02]  /*0440*/  FSETP.GT.AND P6, PT, R27, 8.50705917302346158658e+37, PT ;  /* 0x7e8000001b00780b */ /* 0x002fc40003fc4000 */
[----:B------:R-:W-:Y:S01]  /*0450*/  FSETP.GEU.AND P1, PT, R27, 1.175494350822287508e-38, PT ;  /* 0x008000001b00780b */ /* 0x000fe20003f2e000 */
[----:B------:R-:W-:-:S04]  /*0460*/  @P2 FMUL R25, R25, 0.25 ;  /* 0x3e80000019192820 */ /* 0x000fc80000400000 */
[----:B------:R-:W-:Y:S02]  /*0470*/  @!P3 FMUL R25, R25, 16777216 ;  /* 0x4b8000001919b820 */ /* 0x000fe40000400000 */
[----:B------:R-:W-:-:S04]  /*0480*/  @P4 FMUL R26, R26, 0.25 ;  /* 0x3e8000001a1a4820 */ /* 0x000fc80000400000 */
[----:B------:R-:W-:Y:S01]  /*0490*/  @P6 FMUL R27, R27, 0.25 ;  /* 0x3e8000001b1b6820 */ /* 0x000fe20000400000 */
[----:B------:R-:W0:Y:S01]  /*04a0*/  MUFU.RCP R25, R25 ;  /* 0x0000001900197308 */ /* 0x000e220000001000 */
[----:B------:R-:W-:Y:S02]  /*04b0*/  @!P5 FMUL R26, R26, 16777216 ;  /* 0x4b8000001a1ad820 */ /* 0x000fe40000400000 */
[----:B------:R-:W-:Y:S01]  /*04c0*/  @!P1 FMUL R27, R27, 16777216 ;  /* 0x4b8000001b1b9820 */ /* 0x000fe20000400000 */
[----:B---3--:R-:W-:Y:S01]  /*04d0*/  FADD R53, -R8, R12 ;  /* 0x0000000c08357221 */ /* 0x008fe20000000100 */
[----:B------:R-:W-:Y:S02]  /*04e0*/  FSEL R8, R5, 1, P2 ;  /* 0x3f80000005087808 */ /* 0x000fe40001000000 */
[----:B------:R-:W-:Y:S01]  /*04f0*/  LEA.HI R28, R28, R7, RZ, 0x8 ;  /* 0x000000071c1c7211 */ /* 0x000fe200078f40ff */
[----:B------:R-:W1:Y:S01]  /*0500*/  MUFU.RCP R32, R32 ;  /* 0x0000002000207308 */ /* 0x000e620000001000 */
[----:B------:R-:W-:Y:S01]  /*0510*/  FADD R13, -R9, R13 ;  /* 0x0000000d090d7221 */ /* 0x000fe20000000100 */
[----:B------:R-:W-:Y:S01]  /*0520*/  @!P3 FMUL R8, R8, 16777216 ;  /* 0x4b8000000808b820 */ /* 0x000fe20000400000 */
[----:B------:R-:W-:-:S05]  /*0530*/  LOP3.LUT R28, R28, 0xffffff00, RZ, 0xc0, !PT ;  /* 0xffffff001c1c7812 */ /* 0x000fca00078ec0ff */
[----:B------:R-:W2:Y:S01]  /*0540*/  MUFU.RCP R26, R26 ;  /* 0x0000001a001a7308 */ /* 0x000ea20000001000 */
[----:B------:R-:W-:-:S07]  /*0550*/  FSEL R9, R5, 1, P4 ;  /* 0x3f80000005097808 */ /* 0x000fce0002000000 */
[----:B------:R-:W3:Y:S01]  /*0560*/  MUFU.RCP R27, R27 ;  /* 0x0000001b001b7308 */ /* 0x000ee20000001000 */
[----:B------:R-:W-:Y:S01]  /*0570*/  FSEL R12, R5, 1, P6 ;  /* 0x3f800000050c7808 */ /* 0x000fe20003000000 */
[----:B------:R-:W-:Y:S02]  /*0580*/  IMAD.IADD R39, R39, 0x1, -R24 ;  /* 0x0000000127277824 */ /* 0x000fe400078e0a18 */
[----:B0-----:R-:W-:Y:S01]  /*0590*/  FMUL R44, R25, R8 ;  /* 0x00000008192c7220 */ /* 0x001fe20000400000 */
[----:B------:R-:W-:Y:S02]  /*05a0*/  IMAD.IADD R7, R7, 0x1, -R28 ;  /* 0x0000000107077824 */ /* 0x000fe400078e0a1c */
[----:B------:R-:W-:-:S04]  /*05b0*/  IMAD.WIDE R24, R29, 0x4, R46 ;  /* 0x000000041d187825 */ /* 0x000fc800078e022e */
[----:B------:R-:W-:Y:S01]  /*05c0*/  @!P5 FMUL R9, R9, 16777216 ;  /* 0x4b8000000909d820 */ /* 0x000fe20000400000 */
[----:B------:R-:W-:Y:S01]  /*05d0*/  @!P1 FMUL R12, R12, 16777216 ;  /* 0x4b8000000c0c9820 */ /* 0x000fe20000400000 */
[----:B------:R-:W-:-:S04]  /*05e0*/  IMAD.WIDE R28, R29, 0x4, R42 ;  /* 0x000000041d1c7825 */ /* 0x000fc800078e022a */
[----:B-1----:R-:W-:Y:S01]  /*05f0*/  FMUL R32, R32, R31 ;  /* 0x0000001f20207220 */ /* 0x002fe20000400000 */
[----:B--2---:R-:W-:Y:S01]  /*0600*/  FMUL R9, R26, R9 ;  /* 0x000000091a097220 */ /* 0x004fe20000400000 */
[----:B---3--:R-:W-:Y:S01]  /*0610*/  FMUL R12, R27, R12 ;  /* 0x0000000c1b0c7220 */ /* 0x008fe20000400000 */
[----:B------:R-:W2:Y:S04]  /*0620*/  LDG.E.EL.128 R28, desc[UR6][R28.64] ;  /* 0x000000061c1c7981 */ /* 0x000ea8000c2e1d00 */
[----:B------:R-:W2:Y:S01]  /*0630*/  LDG.E.EL.128 R24, desc[UR6][R24.64] ;  /* 0x0000000618187981 */ /* 0x000ea2000c2e1d00 */
[----:B------:R-:W-:-:S04]  /*0640*/  IMAD.WIDE R20, R45, 0x4, R36 ;  /* 0x000000042d147825 */ /* 0x000fc800078e0224 */
[----:B------:R-:W-:Y:S01]  /*0650*/  FMUL R53, R32, R53 ;  /* 0x0000003520357220 */ /* 0x000fe20000400000 */
[----:B------:R-:W-:Y:S01]  /*0660*/  IMAD.WIDE R32, R45, 0x4, R48 ;  /* 0x000000042d207825 */ /* 0x000fe200078e0230 */
[----:B------:R-:W4:Y:S05]  /*0670*/  LDG.E.EL.128 R20, desc[UR6][R20.64] ;  /* 0x0000000614147981 */ /* 0x000f2a000c2e1d00 */
[----:B------:R-:W3:Y:S01]  /*0680*/  LDG.E.EL.128 R32, desc[UR6][R32.64] ;  /* 0x0000000620207981 */ /* 0x000ee2000c2e1d00 */
[----:B------:R-:W-:Y:S01]  /*0690*/  FADD R11, -R11, R15 ;  /* 0x0000000f0b0b7221 */ /* 0x000fe20000000100 */
[----:B------:R-:W-:-:S03]  /*06a0*/  FADD R10, -R10, R14 ;  /* 0x0000000e0a0a7221 */ /* 0x000fc60000000100 */
[----:B------:R-:W-:Y:S01]  /*06b0*/  FMUL R12, R12, R11 ;  /* 0x0000000b0c0c7220 */ /* 0x000fe20000400000 */
[----:B------:R-:W-:Y:S01]  /*06c0*/  FMUL R9, R9, R10 ;  /* 0x0000000a09097220 */ /* 0x000fe20000400000 */
[----:B------:R-:W-:Y:S02]  /*06d0*/  FMUL R44, R44, R13 ;  /* 0x0000000d2c2c7220 */ /* 0x000fe40000400000 */
[----:B--2---:R-:W-:Y:S01]  /*06e0*/  FFMA R38, R27, R12, R31 ;  /* 0x0000000c1b267223 */ /* 0x004fe2000000001f */
[----:B------:R-:W-:Y:S01]  /*06f0*/  FFMA R41, R26, R9, R30 ;  /* 0x000000091a297223 */ /* 0x000fe2000000001e */
[----:B------:R-:W-:-:S04]  /*0700*/  IMAD.WIDE R12, R45, 0x4, R46 ;  /* 0x000000042d0c7825 */ /* 0x000fc800078e022e */
[----:B------:R-:W-:Y:S02]  /*0710*/  IMAD.WIDE R8, R45, 0x4, R42 ;  /* 0x000000042d087825 */ /* 0x000fe400078e022a */
[----:B------:R-:W2:Y:S04]  /*0720*/  LDG.E.EL.128 R12, desc[UR6][R12.64] ;  /* 0x000000060c0c7981 */ /* 0x000ea8000c2e1d00 */
[----:B------:R-:W2:Y:S01]  /*0730*/  LDG.E.EL.128 R8, desc[UR6][R8.64] ;  /* 0x0000000608087981 */ /* 0x000ea2000c2e1d00 */
[----:B----4-:R-:W-:Y:S01]  /*0740*/  FADD R17, -R21, R17 ;  /* 0x0000001115117221 */ /* 0x010fe20000000100 */
[----:B---3--:R-:W-:Y:S01]  /*0750*/  FADD R21, R33, 9.9999997473787516356e-06 ;  /* 0x3727c5ac21157421 */ /* 0x008fe20000000000 */
[----:B------:R-:W-:-:S03]  /*0760*/  FADD R18, -R22, R18 ;  /* 0x0000001216127221 */ /* 0x000fc60000000100 */
[----:B------:R-:W0:Y:S01]  /*0770*/  MUFU.SQRT R22, R21 ;  /* 0x0000001500167308 */ /* 0x000e220000002000 */
[----:B------:R-:W-:Y:S01]  /*0780*/  FADD R34, R34, 9.9999997473787516356e-06 ;  /* 0x3727c5ac22227421 */ /* 0x000fe20000000000 */
[----:B------:R-:W-:-:S06]  /*0790*/  FADD R35, R35, 9.9999997473787516356e-06 ;  /* 0x3727c5ac23237421 */ /* 0x000fcc0000000000 */
[----:B------:R-:W1:Y:S08]  /*07a0*/  MUFU.SQRT R34, R34 ;  /* 0x0000002200227308 */ /* 0x000e700000002000 */
[----:B------:R-:W3:Y:S01]  /*07b0*/  MUFU.SQRT R35, R35 ;  /* 0x0000002300237308 */ /* 0x000ee20000002000 */
[C---:B0-----:R-:W-:Y:S02]  /*07c0*/  FSETP.GT.AND P2, PT, R22.reuse, 8.50705917302346158658e+37, PT ;  /* 0x7e8000001600780b */ /* 0x041fe40003f44000 */
[----:B------:R-:W-:-:S02]  /*07d0*/  FSETP.GEU.AND P4, PT, R22, 1.175494350822287508e-38, PT ;  /* 0x008000001600780b */ /* 0x000fc40003f8e000 */
[C---:B-1----:R-:W-:Y:S02]  /*07e0*/  FSETP.GT.AND P3, PT, R34.reuse, 8.50705917302346158658e+37, PT ;  /* 0x7e8000002200780b */ /* 0x042fe40003f64000 */
[----:B------:R-:W-:Y:S02]  /*07f0*/  FSEL R21, R5, 1, P2 ;  /* 0x3f80000005157808 */ /* 0x000fe40001000000 */
[----:B------:R-:W-:Y:S02]  /*0800*/  FSETP.GEU.AND P5, PT, R34, 1.175494350822287508e-38, PT ;  /* 0x008000002200780b */ /* 0x000fe40003fae000 */
[----:B---3--:R-:W-:-:S03]  /*0810*/  FSETP.GT.AND P1, PT, R35, 8.50705917302346158658e+37, PT ;  /* 0x7e8000002300780b */ /* 0x008fc60003f24000 */
[----:B------:R-:W-:Y:S01]  /*0820*/  @P2 FMUL R22, R22, 0.25 ;  /* 0x3e80000016162820 */ /* 0x000fe20000400000 */
[----:B------:R-:W-:Y:S01]  /*0830*/  FSETP.GEU.AND P2, PT, R35, 1.175494350822287508e-38, PT ;  /* 0x008000002300780b */ /* 0x000fe20003f4e000 */
[----:B------:R-:W-:Y:S02]  /*0840*/  FFMA R44, R25, R44, R29 ;  /* 0x0000002c192c7223 */ /* 0x000fe4000000001d */
[----:B------:R-:W-:Y:S01]  /*0850*/  @!P4 FMUL R22, R22, 16777216 ;  /* 0x4b8000001616c820 */ /* 0x000fe20000400000 */
[----:B------:R-:W-:Y:S01]  /*0860*/  FADD R29, -R20, R16 ;  /* 0x00000010141d7221 */ /* 0x000fe20000000100 */
[----:B------:R-:W-:Y:S02]  /*0870*/  @P3 FMUL R34, R34, 0.25 ;  /* 0x3e80000022223820 */ /* 0x000fe40000400000 */
[----:B------:R-:W0:Y:S02]  /*0880*/  MUFU.RCP R16, R22 ;  /* 0x0000001600107308 */ /* 0x000e240000001000 */
[----:B------:R-:W-:Y:S01]  /*0890*/  @P1 FMUL R35, R35, 0.25 ;  /* 0x3e80000023231820 */ /* 0x000fe20000400000 */
[----:B------:R-:W-:-:S03]  /*08a0*/  @!P5 FMUL R34, R34, 16777216 ;  /* 0x4b8000002222d820 */ /* 0x000fc60000400000 */
[----:B------:R-:W-:Y:S01]  /*08b0*/  @!P2 FMUL R35, R35, 16777216 ;  /* 0x4b8000002323a820 */ /* 0x000fe20000400000 */
[----:B------:R-:W-:Y:S02]  /*08c0*/  @!P4 FMUL R21, R21, 16777216 ;  /* 0x4b8000001515c820 */ /* 0x000fe40000400000 */
[----:B------:R-:W1:Y:S01]  /*08d0*/  MUFU.RCP R34, R34 ;  /* 0x0000002200227308 */ /* 0x000e620000001000 */
[----:B------:R-:W-:-:S07]  /*08e0*/  FSEL R20, R5, 1, P1 ;  /* 0x3f80000005147808 */ /* 0x000fce0000800000 */
[----:B------:R-:W3:Y:S01]  /*08f0*/  MUFU.RCP R35, R35 ;  /* 0x0000002300237308 */ /* 0x000ee20000001000 */
[----:B0-----:R-:W-:Y:S01]  /*0900*/  FMUL R16, R16, R21 ;  /* 0x0000001510107220 */ /* 0x001fe20000400000 */
[----:B------:R-:W-:Y:S01]  /*0910*/  FSEL R21, R5, 1, P3 ;  /* 0x3f80000005157808 */ /* 0x000fe20001800000 */
[----:B------:R-:W-:-:S04]  /*0920*/  @!P2 FMUL R20, R20, 16777216 ;  /* 0x4b8000001414a820 */ /* 0x000fc80000400000 */
[----:B------:R-:W-:Y:S01]  /*0930*/  @!P5 FMUL R21, R21, 16777216 ;  /* 0x4b8000001515d820 */ /* 0x000fe20000400000 */
[----:B------:R-:W-:-:S03]  /*0940*/  FADD R19, -R23, R19 ;  /* 0x0000001317137221 */ /* 0x000fc60000000100 */
[----:B-1----:R-:W-:Y:S01]  /*0950*/  FMUL R21, R34, R21 ;  /* 0x0000001522157220 */ /* 0x002fe20000400000 */
[----:B---3--:R-:W-:-:S03]  /*0960*/  FMUL R20, R35, R20 ;  /* 0x0000001423147220 */ /* 0x008fc60000400000 */
[----:B------:R-:W-:Y:S01]  /*0970*/  FMUL R21, R21, R18 ;  /* 0x0000001215157220 */ /* 0x000fe20000400000 */
[----:B------:R-:W-:Y:S01]  /*0980*/  FMUL R20, R20, R19 ;  /* 0x0000001314147220 */ /* 0x000fe20000400000 */
[----:B------:R-:W-:Y:S01]  /*0990*/  FFMA R53, R24, R53, R28 ;  /* 0x0000003518357223 */ /* 0x000fe2000000001c */
[----:B------:R-:W-:Y:S02]  /*09a0*/  CS2R R24, SRZ ;  /* 0x0000000000187805 */ /* 0x000fe4000001ff00 */
[----:B------:R-:W-:Y:S01]  /*09b0*/  CS2R R26, SRZ ;  /* 0x00000000001a7805 */ /* 0x000fe2000001ff00 */
[----:B------:R-:W-:-:S04]  /*09c0*/  IMAD.WIDE R18, R39, 0x4, R36 ;  /* 0x0000000427127825 */ /* 0x000fc800078e0224 */
[----:B------:R-:W-:Y:S02]  /*09d0*/  FMUL R54, R16, R17 ;  /* 0x0000001110367220 */ /* 0x000fe40000400000 */
[----:B------:R-:W3:Y:S01]  /*09e0*/  LDG.E.EL.128 R16, desc[UR6][R18.64] ;  /* 0x0000000612107981 */ /* 0x000ee2000c2e1d00 */
[----:B------:R-:W-:-:S06]  /*09f0*/  FADD R32, R32, 9.9999997473787516356e-06 ;  /* 0x3727c5ac20207421 */ /* 0x000fcc0000000000 */
[----:B------:R-:W0:Y:S02]  /*0a00*/  MUFU.SQRT R32, R32 ;  /* 0x0000002000207308 */ /* 0x000e240000002000 */
[C---:B0-----:R-:W-:Y:S02]  /*0a10*/  FSETP.GT.AND P3, PT, R32.reuse, 8.50705917302346158658e+37, PT ;  /* 0x7e8000002000780b */ /* 0x041fe40003f64000 */
[----:B------:R-:W-:-:S11]  /*0a20*/  FSETP.GEU.AND P4, PT, R32, 1.175494350822287508e-38, PT ;  /* 0x008000002000780b */ /* 0x000fd60003f8e000 */
[----:B------:R-:W-:-:S04]  /*0a30*/  @P3 FMUL R32, R32, 0.25 ;  /* 0x3e80000020203820 */ /* 0x000fc80000400000 */
[----:B------:R-:W-:-:S06]  /*0a40*/  @!P4 FMUL R32, R32, 16777216 ;  /* 0x4b8000002020c820 */ /* 0x000fcc0000400000 */
[----:B------:R-:W0:Y:S01]  /*0a50*/  MUFU.RCP R32, R32 ;  /* 0x0000002000207308 */ /* 0x000e220000001000 */
[----:B--2---:R-:W-:Y:S01]  /*0a60*/  FFMA R45, R15, R20, R11 ;  /* 0x000000140f2d7223 */ /* 0x004fe2000000000b */
[----:B------:R-:W-:Y:S01]  /*0a70*/  FFMA R52, R14, R21, R10 ;  /* 0x000000150e347223 */ /* 0x000fe2000000000a */
[C---:B------:R-:W-:Y:S02]  /*0a80*/  IMAD.IADD R11, R39.reuse, 0x1, R40 ;  /* 0x00000001270b7824 */ /* 0x040fe400078e0228 */
[----:B------:R-:W-:-:S04]  /*0a90*/  IMAD.WIDE R20, R39, 0x4, R48 ;  /* 0x0000000427147825 */ /* 0x000fc800078e0230 */
[----:B------:R-:W-:Y:S02]  /*0aa0*/  IMAD.WIDE R10, R11, 0x4, R50 ;  /* 0x000000040b0a7825 */ /* 0x000fe400078e0232 */
[----:B------:R-:W2:Y:S04]  /*0ab0*/  LDG.E.EL.128 R20, desc[UR6][R20.64] ;  /* 0x0000000614147981 */ /* 0x000ea8000c2e1d00 */
[----:B------:R-:W3:Y:S01]  /*0ac0*/  @!P0 LDG.E.EL.128 R24, desc[UR6][R10.64] ;  /* 0x000000060a188981 */ /* 0x000ee2000c2e1d00 */
[----:B------:R-:W-:-:S05]  /*0ad0*/  FSEL R15, R5, 1, P3 ;  /* 0x3f800000050f7808 */ /* 0x000fca0001800000 */
[----:B------:R-:W-:Y:S01]  /*0ae0*/  @!P4 FMUL R15, R15, 16777216 ;  /* 0x4b8000000f0fc820 */ /* 0x000fe20000400000 */
[----:B------:R-:W-:-:S03]  /*0af0*/  FFMA R54, R13, R54, R9 ;  /* 0x000000360d367223 */ /* 0x000fc60000000009 */
[----:B0-----:R-:W-:Y:S01]  /*0b00*/  FMUL R32, R32, R15 ;  /* 0x0000000f20207220 */ /* 0x001fe20000400000 */
[----:B------:R-:W-:-:S03]  /*0b10*/  IMAD.IADD R9, R7, 0x1, R40 ;  /* 0x0000000107097824 */ /* 0x000fc600078e0228 */
[----:B------:R-:W-:Y:S01]  /*0b20*/  FMUL R29, R32, R29 ;  /* 0x0000001d201d7220 */ /* 0x000fe20000400000 */
[----:B------:R-:W-:-:S04]  /*0b30*/  IMAD.WIDE R50, R9, 0x4, R50 ;  /* 0x0000000409327825 */ /* 0x000fc800078e0232 */
[----:B------:R-:W-:Y:S01]  /*0b40*/  FFMA R40, R12, R29, R8 ;  /* 0x0000001d0c287223 */ /* 0x000fe20000000008 */
[----:B------:R-:W-:-:S04]  /*0b50*/  IMAD.WIDE R8, R39, 0x4, R46 ;  /* 0x0000000427087825 */ /* 0x000fc800078e022e */
[----:B------:R-:W-:Y:S02]  /*0b60*/  IMAD.WIDE R12, R39, 0x4, R42 ;  /* 0x00000004270c7825 */ /* 0x000fe400078e022a */
[----:B------:R-:W4:Y:S04]  /*0b70*/  LDG.E.EL.128 R8, desc[UR6][R8.64] ;  /* 0x0000000608087981 */ /* 0x000f28000c2e1d00 */
[----:B------:R-:W4:Y:S01]  /*0b80*/  LDG.E.EL.128 R12, desc[UR6][R12.64] ;  /* 0x000000060c0c7981 */ /* 0x000f22000c2e1d00 */
[----:B------:R-:W-:-:S06]  /*0b90*/  IMAD.WIDE R32, R7, 0x4, R48 ;  /* 0x0000000407207825 */ /* 0x000fcc00078e0230 */
[----:B------:R-:W5:Y:S01]  /*0ba0*/  LDG.E.EL.128 R32, desc[UR6][R32.64] ;  /* 0x0000000620207981 */ /* 0x000f62000c2e1d00 */
[----:B------:R-:W0:Y:S01]  /*0bb0*/  S2UR UR5, SR_CgaCtaId ;  /* 0x00000000000579c3 */ /* 0x000e220000008800 */
[----:B------:R-:W-:Y:S01]  /*0bc0*/  UMOV UR4, 0x400 ;  /* 0x0000040000047882 */ /* 0x000fe20000000000 */
[----:B------:R-:W-:Y:S01]  /*0bd0*/  IMAD.WIDE R46, R7, 0x4, R46 ;  /* 0x00000004072e7825 */ /* 0x000fe200078e022e */
[----:B------:R-:W-:-:S03]  /*0be0*/  FSETP.GEU.AND P3, PT, R53, RZ, PT ;  /* 0x000000ff3500720b */ /* 0x000fc60003f6e000 */
[----:B------:R-:W-:Y:S01]  /*0bf0*/  IMAD.WIDE R42, R7, 0x4, R42 ;  /* 0x00000004072a7825 */ /* 0x000fe200078e022a */
[----:B------:R-:W-:Y:S01]  /*0c00*/  FSEL R53, R53, RZ, P3 ;  /* 0x000000ff35357208 */ /* 0x000fe20001800000 */
[----:B0-----:R-:W-:Y:S01]  /*0c10*/  UPRMT UR4, UR5, 0x654, UR4 ;  /* 0x0000065405047896 */ /* 0x001fe20008000004 */
[----:B------:R-:W-:Y:S02]  /*0c20*/  CS2R R30, SRZ ;  /* 0x00000000001e7805 */ /* 0x000fe4000001ff00 */
[----:B------:R-:W-:-:S04]  /*0c30*/  FSETP.GEU.AND P3, PT, R44, RZ, PT ;  /* 0x000000ff2c00720b */ /* 0x000fc80003f6e000 */
[----:B------:R-:W-:Y:S02]  /*0c40*/  FSEL R44, R44, RZ, P3 ;  /* 0x000000ff2c2c7208 */ /* 0x000fe40001800000 */
[----:B------:R-:W-:Y:S01]  /*0c50*/  FSETP.GEU.AND P4, PT, R41, RZ, PT ;  /* 0x000000ff2900720b */ /* 0x000fe20003f8e000 */
[----:B--2---:R-:W-:Y:S01]  /*0c60*/  FADD R23, R23, 9.9999997473787516356e-06 ;  /* 0x3727c5ac17177421 */ /* 0x004fe20000000000 */
[----:B---3--:R-:W-:-:S03]  /*0c70*/  FADD R27, -R19, R27 ;  /* 0x0000001b131b7221 */ /* 0x008fc60000000100 */
[----:B------:R-:W0:Y:S02]  /*0c80*/  MUFU.SQRT R19, R23 ;  /* 0x0000001700137308 */ /* 0x000e240000002000 */
[C---:B0-----:R-:W-:Y:S02]  /*0c90*/  FSETP.GT.AND P1, PT, R19.reuse, 8.50705917302346158658e+37, PT ;  /* 0x7e8000001300780b */ /* 0x041fe40003f24000 */
[----:B------:R-:W-:-:S11]  /*0ca0*/  FSETP.GEU.AND P2, PT, R19, 1.175494350822287508e-38, PT ;  /* 0x008000001300780b */ /* 0x000fd60003f4e000 */
[----:B------:R-:W-:-:S04]  /*0cb0*/  @P1 FMUL R19, R19, 0.25 ;  /* 0x3e80000013131820 */ /* 0x000fc80000400000 */
[----:B------:R-:W-:Y:S01]  /*0cc0*/  @!P2 FMUL R19, R19, 16777216 ;  /* 0x4b8000001313a820 */ /* 0x000fe20000400000 */
[----:B------:R-:W-:-:S05]  /*0cd0*/  FADD R26, -R18, R26 ;  /* 0x0000001a121a7221 */ /* 0x000fca0000000100 */
[----:B------:R-:W0:Y:S01]  /*0ce0*/  MUFU.RCP R19, R19 ;  /* 0x0000001300137308 */ /* 0x000e220000001000 */
[----:B------:R-:W-:-:S05]  /*0cf0*/  FSEL R18, R5, 1, P1 ;  /* 0x3f80000005127808 */ /* 0x000fca0000800000 */
[----:B------:R-:W-:Y:S01]  /*0d00*/  @!P2 FMUL R18, R18, 16777216 ;  /* 0x4b8000001212a820 */ /* 0x000fe20000400000 */
[----:B------:R-:W-:-:S03]  /*0d10*/  FADD R22, R22, 9.9999997473787516356e-06 ;  /* 0x3727c5ac16167421 */ /* 0x000fc60000000000 */
[----:B0-----:R-:W-:-:S04]  /*0d20*/  FMUL R18, R19, R18 ;  /* 0x0000001213127220 */ /* 0x001fc80000400000 */
[----:B------:R-:W-:Y:S02]  /*0d30*/  FMUL R28, R18, R27 ;  /* 0x0000001b121c7220 */ /* 0x000fe40000400000 */
[----:B------:R-:W0:Y:S01]  /*0d40*/  MUFU.SQRT R18, R22 ;  /* 0x0000001600127308 */ /* 0x000e220000002000 */
[----:B------:R-:W-:Y:S01]  /*0d50*/  FADD R21, R21, 9.9999997473787516356e-06 ;  /* 0x3727c5ac15157421 */ /* 0x000fe20000000000 */
[C---:B0-----:R-:W-:Y:S02]  /*0d60*/  FSETP.GT.AND P1, PT, R18.reuse, 8.50705917302346158658e+37, PT ;  /* 0x7e8000001200780b */ /* 0x041fe40003f24000 */
[----:B------:R-:W-:-:S04]  /*0d70*/  FSETP.GEU.AND P2, PT, R18, 1.175494350822287508e-38, PT ;  /* 0x008000001200780b */ /* 0x000fc80003f4e000 */
[----:B------:R-:W0:Y:S01]  /*0d80*/  MUFU.SQRT R21, R21 ;  /* 0x0000001500157308 */ /* 0x000e220000002000 */
[----:B------:R-:W-:-:S06]  /*0d90*/  FSEL R19, R5, 1, P1 ;  /* 0x3f80000005137808 */ /* 0x000fcc0000800000 */
[----:B------:R-:W-:-:S04]  /*0da0*/  @P1 FMUL R18, R18, 0.25 ;  /* 0x3e80000012121820 */ /* 0x000fc80000400000 */
[----:B------:R-:W-:Y:S01]  /*0db0*/  @!P2 FMUL R18, R18, 16777216 ;  /* 0x4b8000001212a820 */ /* 0x000fe20000400000 */
[----:B0-----:R-:W-:Y:S01]  /*0dc0*/  FSETP.GT.AND P1, PT, R21, 8.50705917302346158658e+37, PT ;  /* 0x7e8000001500780b */ /* 0x001fe20003f24000 */
[----:B------:R-:W-:-:S04]  /*0dd0*/  @!P2 FMUL R19, R19, 16777216 ;  /* 0x4b8000001313a820 */ /* 0x000fc80000400000 */
[----:B------:R-:W0:Y:S01]  /*0de0*/  MUFU.RCP R18, R18 ;  /* 0x0000001200127308 */ /* 0x000e220000001000 */
[----:B------:R-:W-:Y:S01]  /*0df0*/  FSETP.GEU.AND P2, PT, R21, 1.175494350822287508e-38, PT ;  /* 0x008000001500780b */ /* 0x000fe20003f4e000 */
[----:B------:R-:W-:Y:S02]  /*0e00*/  IMAD.SHL.U32 R27, R6, 0x400, RZ ;  /* 0x00000400061b7824 */ /* 0x000fe400078e00ff */
[----:B------:R-:W-:-:S03]  /*0e10*/  IMAD.WIDE R22, R7, 0x4, R36 ;  /* 0x0000000407167825 */ /* 0x000fc600078e0224 */
[----:B------:R-:W-:Y:S01]  /*0e20*/  LOP3.LUT R27, R27, 0xc00, RZ, 0xc0, !PT ;  /* 0x00000c001b1b7812 */ /* 0x000fe200078ec0ff */
[----:B------:R-:W-:-:S03]  /*0e30*/  @P1 FMUL R21, R21, 0.25 ;  /* 0x3e80000015151820 */ /* 0x000fc60000400000 */
[----:B------:R-:W-:Y:S01]  /*0e40*/  LOP3.LUT R2, R27, R2, RZ, 0xfc, !PT ;  /* 0x000000021b027212 */ /* 0x000fe200078efcff */
[----:B0-----:R-:W-:Y:S02]  /*0e50*/  FMUL R19, R18, R19 ;  /* 0x0000001312137220 */ /* 0x001fe40000400000 */
[----:B------:R-:W-:Y:S01]  /*0e60*/  @!P2 FMUL R21, R21, 16777216 ;  /* 0x4b8000001515a820 */ /* 0x000fe20000400000 */
[----:B------:R-:W-:Y:S01]  /*0e70*/  LEA.HI R7, R27, UR4, RZ, 0x1c ;  /* 0x000000041b077c11 */ /* 0x000fe2000f8fe0ff */
[----:B------:R-:W-:-:S04]  /*0e80*/  FMUL R19, R19, R26 ;  /* 0x0000001a13137220 */ /* 0x000fc80000400000 */
[----:B------:R-:W0:Y:S01]  /*0e90*/  MUFU.RCP R21, R21 ;  /* 0x0000001500157308 */ /* 0x000e220000001000 */
[----:B----4-:R-:W-:Y:S01]  /*0ea0*/  FFMA R10, R10, R19, R14 ;  /* 0x000000130a0a7223 */ /* 0x010fe2000000000e */
[----:B------:R-:W-:Y:S02]  /*0eb0*/  IMAD R14, R2, 0x4, R7 ;  /* 0x00000004020e7824 */ /* 0x000fe400078e0207 */
[----:B------:R-:W-:-:S03]  /*0ec0*/  FFMA R11, R11, R28, R15 ;  /* 0x0000001c0b0b7223 */ /* 0x000fc6000000000f */
[----:B------:R1:W-:Y:S01]  /*0ed0*/  STS [R14], R53 ;  /* 0x000000350e007388 */ /* 0x0003e20000000800 */
[----:B------:R-:W-:Y:S01]  /*0ee0*/  CS2R R28, SRZ ;  /* 0x00000000001c7805 */ /* 0x000fe2000001ff00 */
[----:B------:R-:W-:Y:S01]  /*0ef0*/  FADD R26, R20, 9.9999997473787516356e-06 ;  /* 0x3727c5ac141a7421 */ /* 0x000fe20000000000 */
[----:B------:R-:W-:-:S04]  /*0f00*/  FADD R17, -R17, R25 ;  /* 0x0000001911117221 */ /* 0x000fc80000000100 */
[----:B------:R-:W2:Y:S01]  /*0f10*/  @!P0 LDG.E.EL.128 R28, desc[UR6][R50.64] ;  /* 0x00000006321c8981 */ /* 0x000ea2000c2e1d00 */
[----:B-1----:R-:W-:-:S05]  /*0f20*/  FSEL R14, R5, 1, P1 ;  /* 0x3f800000050e7808 */ /* 0x002fca0000800000 */
[----:B------:R-:W-:-:S04]  /*0f30*/  @!P2 FMUL R14, R14, 16777216 ;  /* 0x4b8000000e0ea820 */ /* 0x000fc80000400000 */
[----:B0-----:R-:W-:Y:S02]  /*0f40*/  FMUL R14, R21, R14 ;  /* 0x0000000e150e7220 */ /* 0x001fe40000400000 */
[----:B------:R-:W2:Y:S01]  /*0f50*/  LDG.E.EL.128 R20, desc[UR6][R22.64] ;  /* 0x0000000616147981 */ /* 0x000ea2000c2e1d00 */
[----:B------:R-:W-:Y:S01]  /*0f60*/  LOP3.LUT R7, R27, 0x40, RZ, 0xfc, !PT ;  /* 0x000000401b077812 */ /* 0x000fe200078efcff */
[----:B------:R-:W-:-:S03]  /*0f70*/  FMUL R14, R14, R17 ;  /* 0x000000110e0e7220 */ /* 0x000fc60000400000 */
[----:B------:R-:W-:Y:S01]  /*0f80*/  LEA.HI R7, R7, UR4, RZ, 0x1c ;  /* 0x0000000407077c11 */ /* 0x000fe2000f8fe0ff */
[----:B------:R-:W-:Y:S01]  /*0f90*/  FFMA R9, R9, R14, R13 ;  /* 0x0000000e09097223 */ /* 0x000fe2000000000d */
[----:B------:R-:W-:-:S03]  /*0fa0*/  LOP3.LUT R14, R27, 0x80, RZ, 0xfc, !PT ;  /* 0x000000801b0e7812 */ /* 0x000fc600078efcff */
[----:B------:R-:W-:Y:S01]  /*0fb0*/  IMAD R19, R2, 0x4, R7 ;  /* 0x0000000402137824 */ /* 0x000fe200078e0207 */
[----:B------:R-:W-:Y:S02]  /*0fc0*/  LOP3.LUT R18, R27, 0xc0, RZ, 0xfc, !PT ;  /* 0x000000c01b127812 */ /* 0x000fe400078efcff */
[----:B------:R-:W-:Y:S02]  /*0fd0*/  LEA.HI R17, R14, UR4, RZ, 0x1c ;  /* 0x000000040e117c11 */ /* 0x000fe4000f8fe0ff */
[----:B------:R0:W-:Y:S01]  /*0fe0*/  STS [R19+0x100], R44 ;  /* 0x0001002c13007388 */ /* 0x0001e20000000800 */
[----:B------:R-:W-:Y:S02]  /*0ff0*/  FSEL R13, R41, RZ, P4 ;  /* 0x000000ff290d7208 */ /* 0x000fe40002000000 */
[----:B------:R-:W-:Y:S01]  /*1000*/  FSETP.GEU.AND P4, PT, R40, RZ, PT ;  /* 0x000000ff2800720b */ /* 0x000fe20003f8e000 */
[----:B------:R-:W-:Y:S01]  /*1010*/  FADD R48, -R16, R24 ;  /* 0x0000001810307221 */ /* 0x000fe20000000100 */
[----:B0-----:R-:W-:Y:S01]  /*1020*/  LEA.HI R19, R18, UR4, RZ, 0x1c ;  /* 0x0000000412137c11 */ /* 0x001fe2000f8fe0ff */
[----:B------:R-:W-:Y:S01]  /*1030*/  IMAD R18, R2, 0x4, R17 ;  /* 0x0000000402127824 */ /* 0x000fe200078e0211 */
[----:B------:R-:W-:-:S02]  /*1040*/  FSEL R14, R40, RZ, P4 ;  /* 0x000000ff280e7208 */ /* 0x000fc40002000000 */
[----:B------:R-:W3:Y:S01]  /*1050*/  LDG.E.EL.128 R40, desc[UR6][R42.64] ;  /* 0x000000062a287981 */ /* 0x000ee2000c2e1d00 */
[----:B------:R-:W-:-:S03]  /*1060*/  IMAD R49, R2, 0x4, R19 ;  /* 0x0000000402317824 */ /* 0x000fc600078e0213 */
[----:B------:R0:W-:Y:S04]  /*1070*/  STS [R18+0x200], R13 ;  /* 0x0002000d12007388 */ /* 0x0001e80000000800 */
[----:B0-----:R0:W3:Y:S01]  /*1080*/  LDG.E.EL.128 R16, desc[UR6][R46.64] ;  /* 0x000000062e107981 */ /* 0x0010e2000c2e1d00 */
[----:B------:R-:W1:Y:S01]  /*1090*/  MUFU.SQRT R26, R26 ;  /* 0x0000001a001a7308 */ /* 0x000e620000002000 */
[----:B-----5:R-:W-:Y:S01]  /*10a0*/  FADD R32, R32, 9.9999997473787516356e-06 ;  /* 0x3727c5ac20207421 */ /* 0x020fe20000000000 */
[----:B------:R-:W-:-:S06]  /*10b0*/  FADD R33, R33, 9.9999997473787516356e-06 ;  /* 0x3727c5ac21217421 */ /* 0x000fcc0000000000 */
[----:B------:R4:W5:Y:S01]  /*10c0*/  MUFU.SQRT R36, R32 ;  /* 0x0000002000247308 */ /* 0x0009620000002000 */
[C---:B-1----:R-:W-:Y:S02]  /*10d0*/  FSETP.GT.AND P1, PT, R26.reuse, 8.50705917302346158658e+37, PT ;  /* 0x7e8000001a00780b */ /* 0x042fe40003f24000 */
[----:B------:R-:W-:-:S05]  /*10e0*/  FSETP.GEU.AND P3, PT, R26, 1.175494350822287508e-38, PT ;  /* 0x008000001a00780b */ /* 0x000fca0003f6e000 */
[----:B------:R-:W1:Y:S01]  /*10f0*/  MUFU.SQRT R7, R33 ;  /* 0x0000002100077308 */ /* 0x000e620000002000 */
[----:B------:R-:W-:Y:S01]  /*1100*/  FADD R34, R34, 9.9999997473787516356e-06 ;  /* 0x3727c5ac22227421 */ /* 0x000fe20000000000 */
[----:B----4-:R-:W-:Y:S01]  /*1110*/  FSEL R32, R5, 1, P1 ;  /* 0x3f80000005207808 */ /* 0x010fe20000800000 */
[----:B------:R-:W-:-:S05]  /*1120*/  FADD R35, R35, 9.9999997473787516356e-06 ;  /* 0x3727c5ac23237421 */ /* 0x000fca0000000000 */
[----:B------:R-:W4:Y:S01]  /*1130*/  MUFU.SQRT R25, R34 ;  /* 0x0000002200197308 */ /* 0x000f220000002000 */
[----:B------:R-:W-:Y:S01]  /*1140*/  @P1 FMUL R26, R26, 0.25 ;  /* 0x3e8000001a1a1820 */ /* 0x000fe20000400000 */
[----:B-----5:R-:W-:Y:S01]  /*1150*/  FSETP.GT.AND P1, PT, R36, 8.50705917302346158658e+37, PT ;  /* 0x7e8000002400780b */ /* 0x020fe20003f24000 */
[----:B------:R-:W-:Y:S02]  /*1160*/  @!P3 FMUL R32, R32, 16777216 ;  /* 0x4b8000002020b820 */ /* 0x000fe40000400000 */
[----:B------:R-:W-:Y:S01]  /*1170*/  @!P3 FMUL R26, R26, 16777216 ;  /* 0x4b8000001a1ab820 */ /* 0x000fe20000400000 */
[----:B------:R-:W-:Y:S02]  /*1180*/  FSETP.GEU.AND P3, PT, R38, RZ, PT ;  /* 0x000000ff2600720b */ /* 0x000fe40003f6e000 */
[----:B------:R-:W-:Y:S01]  /*1190*/  FSETP.GEU.AND P2, PT, R36, 1.175494350822287508e-38, PT ;  /* 0x008000002400780b */ /* 0x000fe20003f4e000 */
[----:B------:R-:W5:Y:S01]  /*11a0*/  MUFU.SQRT R37, R35 ;  /* 0x0000002300257308 */ /* 0x000f620000002000 */
[----:B------:R-:W-:-:S02]  /*11b0*/  FSEL R38, R38, RZ, P3 ;  /* 0x000000ff26267208 */ /* 0x000fc40001800000 */
[----:B-1----:R-:W-:Y:S02]  /*11c0*/  FSETP.GT.AND P3, PT, R7, 8.50705917302346158658e+37, PT ;  /* 0x7e8000000700780b */ /* 0x002fe40003f64000 */
[----:B------:R-:W-:Y:S01]  /*11d0*/  FSEL R33, R5, 1, P1 ;  /* 0x3f80000005217808 */ /* 0x000fe20000800000 */
[----:B------:R-:W-:Y:S01]  /*11e0*/  @P1 FMUL R36, R36, 0.25 ;  /* 0x3e80000024241820 */ /* 0x000fe20000400000 */
[----:B----4-:R-:W-:Y:S02]  /*11f0*/  FSETP.GT.AND P4, PT, R25, 8.50705917302346158658e+37, PT ;  /* 0x7e8000001900780b */ /* 0x010fe40003f84000 */
[----:B------:R-:W-:-:S03]  /*1200*/  FSETP.GEU.AND P1, PT, R7, 1.175494350822287508e-38, PT ;  /* 0x008000000700780b */ /* 0x000fc60003f2e000 */
[----:B------:R-:W-:Y:S01]  /*1210*/  @!P2 FMUL R36, R36, 16777216 ;  /* 0x4b8000002424a820 */ /* 0x000fe20000400000 */
[----:B------:R-:W-:Y:S01]  /*1220*/  @!P2 FMUL R33, R33, 16777216 ;  /* 0x4b8000002121a820 */ /* 0x000fe20000400000 */
[----:B------:R-:W-:Y:S02]  /*1230*/  FSETP.GEU.AND P2, PT, R25, 1.175494350822287508e-38, PT ;  /* 0x008000001900780b */ /* 0x000fe40003f4e000 */
[----:B------:R-:W-:Y:S01]  /*1240*/  @P3 FMUL R7, R7, 0.25 ;  /* 0x3e80000007073820 */ /* 0x000fe20000400000 */
[----:B------:R-:W-:Y:S02]  /*1250*/  FSEL R34, R5, 1, P3 ;  /* 0x3f80000005227808 */ /* 0x000fe40001800000 */
[----:B-----5:R-:W-:Y:S01]  /*1260*/  FSETP.GT.AND P3, PT, R37, 8.50705917302346158658e+37, PT ;  /* 0x7e8000002500780b */ /* 0x020fe20003f64000 */
[----:B------:R-:W-:Y:S01]  /*1270*/  @P4 FMUL R25, R25, 0.25 ;  /* 0x3e80000019194820 */ /* 0x000fe20000400000 */
[C---:B------:R-:W-:Y:S02]  /*1280*/  FSEL R39, R5.reuse, 1, P4 ;  /* 0x3f80000005277808 */ /* 0x040fe40002000000 */
[----:B------:R-:W-:-:S02]  /*1290*/  FSEL R35, R5, 1, P3 ;  /* 0x3f80000005237808 */ /* 0x000fc40001800000 */
[----:B------:R-:W1:Y:S01]  /*12a0*/  MUFU.RCP R5, R26 ;  /* 0x0000001a00057308 */ /* 0x000e620000001000 */
[----:B------:R-:W-:Y:S01]  /*12b0*/  LOP3.LUT R24, R27, 0x100, RZ, 0xfc, !PT ;  /* 0x000001001b187812 */ /* 0x000fe200078efcff */
[----:B------:R-:W-:Y:S01]  /*12c0*/  @!P1 FMUL R7, R7, 16777216 ;  /* 0x4b80000007079820 */ /* 0x000fe20000400000 */
[----:B------:R-:W-:Y:S01]  /*12d0*/  @!P2 FMUL R25, R25, 16777216 ;  /* 0x4b8000001919a820 */ /* 0x000fe20000400000 */
[----:B------:R4:W-:Y:S04]  /*12e0*/  STS [R49+0x300], R38 ;  /* 0x0003002631007388 */ /* 0x0009e80000000800 */
[----:B------:R-:W5:Y:S01]  /*12f0*/  MUFU.RCP R7, R7 ;  /* 0x0000000700077308 */ /* 0x000f620000001000 */
[----:B----4-:R-:W-:-:S07]  /*1300*/  LEA.HI R49, R24, UR4, RZ, 0x1c ;  /* 0x0000000418317c11 */ /* 0x010fce000f8fe0ff */
[----:B------:R-:W4:Y:S01]  /*1310*/  MUFU.RCP R24, R25 ;  /* 0x0000001900187308 */ /* 0x000f220000001000 */
[----:B-1----:R-:W-:Y:S01]  /*1320*/  FMUL R5, R5, R32 ;  /* 0x0000002005057220 */ /* 0x002fe20000400000 */
[----:B------:R-:W-:Y:S01]  /*1330*/  @!P2 FMUL R39, R39, 16777216 ;  /* 0x4b8000002727a820 */ /* 0x000fe20000400000 */
[----:B------:R-:W-:Y:S02]  /*1340*/  @!P1 FMUL R34, R34, 16777216 ;  /* 0x4b80000022229820 */ /* 0x000fe40000400000 */
[----:B------:R-:W-:-:S03]  /*1350*/  FMUL R5, R5, R48 ;  /* 0x0000003005057220 */ /* 0x000fc60000400000 */
[----:B------:R-:W1:Y:S01]  /*1360*/  MUFU.RCP R36, R36 ;  /* 0x0000002400247308 */ /* 0x000e620000001000 */
[----:B------:R-:W-:Y:S01]  /*1370*/  FFMA R32, R8, R5, R12 ;  /* 0x0000000508207223 */ /* 0x000fe2000000000c */
[----:B-----5:R-:W-:Y:S01]  /*1380*/  FMUL R34, R7, R34 ;  /* 0x0000002207227220 */ /* 0x020fe20000400000 */
[C---:B------:R-:W-:Y:S02]  /*1390*/  LOP3.LUT R5, R27.reuse, 0x140, RZ, 0xfc, !PT ;  /* 0x000001401b057812 */ /* 0x040fe400078efcff */
[C---:B------:R-:W-:Y:S01]  /*13a0*/  LOP3.LUT R8, R27.reuse, 0x180, RZ, 0xfc, !PT ;  /* 0x000001801b087812 */ /* 0x040fe200078efcff */
[----:B----4-:R-:W-:Y:S01]  /*13b0*/  FMUL R39, R24, R39 ;  /* 0x0000002718277220 */ /* 0x010fe20000400000 */
[C---:B------:R-:W-:Y:S02]  /*13c0*/  LOP3.LUT R12, R27.reuse, 0x1c0, RZ, 0xfc, !PT ;  /* 0x000001c01b0c7812 */ /* 0x040fe400078efcff */
[C---:B------:R-:W-:Y:S02]  /*13d0*/  LOP3.LUT R24, R27.reuse, 0x280, RZ, 0xfc, !PT ;  /* 0x000002801b187812 */ /* 0x040fe400078efcff */
[----:B------:R-:W-:-:S02]  /*13e0*/  LOP3.LUT R26, R27, 0x2c0, RZ, 0xfc, !PT ;  /* 0x000002c01b1a7812 */ /* 0x000fc400078efcff */
[C---:B0-----:R-:W-:Y:S02]  /*13f0*/  LOP3.LUT R46, R27.reuse, 0x300, RZ, 0xfc, !PT ;  /* 0x000003001b2e7812 */ /* 0x041fe400078efcff */
[C---:B------:R-:W-:Y:S02]  /*1400*/  LOP3.LUT R48, R27.reuse, 0x340, RZ, 0xfc, !PT ;  /* 0x000003401b307812 */ /* 0x040fe400078efcff */
[C---:B------:R-:W-:Y:S02]  /*1410*/  LOP3.LUT R50, R27.reuse, 0x380, RZ, 0xfc, !PT ;  /* 0x000003801b327812 */ /* 0x040fe400078efcff */
[----:B------:R-:W-:Y:S02]  /*1420*/  LOP3.LUT R56, R27, 0x3c0, RZ, 0xfc, !PT ;  /* 0x000003c01b387812 */ /* 0x000fe400078efcff */
[----:B------:R-:W-:Y:S02]  /*1430*/  SHF.R.U32.HI R7, RZ, 0x4, R6 ;  /* 0x00000004ff077819 */ /* 0x000fe40000011606 */
[----:B------:R-:W-:-:S02]  /*1440*/  FSETP.GEU.AND P2, PT, R37, 1.175494350822287508e-38, PT ;  /* 0x008000002500780b */ /* 0x000fc40003f4e000 */
[----:B------:R-:W-:Y:S02]  /*1450*/  LEA.HI R47, R24, UR4, RZ, 0x1c ;  /* 0x00000004182f7c11 */ /* 0x000fe4000f8fe0ff */
[----:B------:R-:W-:Y:S01]  /*1460*/  LOP3.LUT R7, R7, 0xc, RZ, 0xc0, !PT ;  /* 0x0000000c07077812 */ /* 0x000fe200078ec0ff */
[----:B-1----:R-:W-:Y:S01]  /*1470*/  FMUL R33, R36, R33 ;  /* 0x0000002124217220 */ /* 0x002fe20000400000 */
[----:B------:R-:W-:Y:S02]  /*1480*/  LOP3.LUT R3, R3, 0x3f, R6, 0xf8, !PT ;  /* 0x0000003f03037812 */ /* 0x000fe400078ef806 */
[----:B------:R-:W-:Y:S01]  /*1490*/  FSETP.GEU.AND P1, PT, R54, RZ, PT ;  /* 0x000000ff3600720b */ /* 0x000fe20003f2e000 */
[----:B------:R-:W-:Y:S02]  /*14a0*/  VIADD R7, R7, UR4 ;  /* 0x0000000407077c36 */ /* 0x000fe40008000000 */
[----:B------:R-:W-:Y:S01]  /*14b0*/  @P3 FMUL R37, R37, 0.25 ;  /* 0x3e80000025253820 */ /* 0x000fe20000400000 */
[----:B------:R-:W-:-:S03]  /*14c0*/  LEA.HI R51, R46, UR4, RZ, 0x1c ;  /* 0x000000042e337c11 */ /* 0x000fc6000f8fe0ff */
[----:B------:R-:W-:-:S04]  /*14d0*/  @!P2 FMUL R37, R37, 16777216 ;  /* 0x4b8000002525a820 */ /* 0x000fc80000400000 */
[----:B------:R-:W0:Y:S01]  /*14e0*/  MUFU.RCP R46, R37 ;  /* 0x00000025002e7308 */ /* 0x000e220000001000 */
[----:B------:R-:W-:Y:S01]  /*14f0*/  @!P2 FMUL R35, R35, 16777216 ;  /* 0x4b8000002323a820 */ /* 0x000fe20000400000 */
[----:B------:R-:W-:Y:S01]  /*1500*/  IMAD R49, R2, 0x4, R49 ;  /* 0x0000000402317824 */ /* 0x000fe200078e0231 */
[----:B------:R-:W-:Y:S02]  /*1510*/  LEA.HI R5, R5, UR4, RZ, 0x1c ;  /* 0x0000000405057c11 */ /* 0x000fe4000f8fe0ff */
[----:B------:R-:W-:Y:S02]  /*1520*/  LEA.HI R25, R12, UR4, RZ, 0x1c ;  /* 0x000000040c197c11 */ /* 0x000fe4000f8fe0ff */
[----:B------:R1:W-:Y:S01]  /*1530*/  STS [R49+0x400], R14 ;  /* 0x0004000e31007388 */ /* 0x0003e20000000800 */
[----:B------:R-:W-:Y:S02]  /*1540*/  LEA.HI R55, R48, UR4, RZ, 0x1c ;  /* 0x0000000430377c11 */ /* 0x000fe4000f8fe0ff */
[----:B------:R-:W-:Y:S01]  /*1550*/  LEA.HI R57, R50, UR4, RZ, 0x1c ;  /* 0x0000000432397c11 */ /* 0x000fe2000f8fe0ff */
[----:B0-----:R-:W-:Y:S01]  /*1560*/  FMUL R46, R46, R35 ;  /* 0x000000232e2e7220 */ /* 0x001fe20000400000 */
[----:B------:R-:W-:-:S02]  /*1570*/  LEA.HI R59, R56, UR4, RZ, 0x1c ;  /* 0x00000004383b7c11 */ /* 0x000fc4000f8fe0ff */
[----:B-1----:R-:W-:Y:S01]  /*1580*/  LEA.HI R49, R26, UR4, RZ, 0x1c ;  /* 0x000000041a317c11 */ /* 0x002fe2000f8fe0ff */
[C---:B------:R-:W-:Y:S02]  /*1590*/  IMAD R26, R2.reuse, 0x4, R5 ;  /* 0x00000004021a7824 */ /* 0x040fe400078e0205 */
[C---:B------:R-:W-:Y:S02]  /*15a0*/  IMAD R25, R2.reuse, 0x4, R25 ;  /* 0x0000000402197824 */ /* 0x040fe400078e0219 */
[----:B------:R-:W-:Y:S01]  /*15b0*/  IMAD R12, R2, 0x4, R51 ;  /* 0x00000004020c7824 */ /* 0x000fe200078e0233 */
[----:B------:R-:W-:Y:S01]  /*15c0*/  P2R R15, PR, RZ, 0x1 ;  /* 0x00000001ff0f7803 */ /* 0x000fe20000000000 */
[----:B--2---:R-:W-:Y:S01]  /*15d0*/  FADD R28, -R20, R28 ;  /* 0x0000001c141c7221 */ /* 0x004fe20000000100 */
[----:B------:R-:W-:Y:S01]  /*15e0*/  FADD R30, -R22, R30 ;  /* 0x0000001e161e7221 */ /* 0x000fe20000000100 */
[C---:B------:R-:W-:Y:S02]  /*15f0*/  LOP3.LUT R20, R27.reuse, 0x200, RZ, 0xfc, !PT ;  /* 0x000002001b147812 */ /* 0x040fe400078efcff */
[----:B------:R-:W-:Y:S01]  /*1600*/  LOP3.LUT R22, R27, 0x240, RZ, 0xfc, !PT ;  /* 0x000002401b167812 */ /* 0x000fe200078efcff */
[----:B------:R-:W-:Y:S01]  /*1610*/  FADD R31, -R23, R31 ;  /* 0x0000001f171f7221 */ /* 0x000fe20000000100 */
[----:B------:R-:W-:-:S02]  /*1620*/  LEA.HI R23, R20, UR4, RZ, 0x1c ;  /* 0x0000000414177c11 */ /* 0x000fc4000f8fe0ff */
[----:B------:R-:W-:-:S03]  /*1630*/  LEA.HI R27, R22, UR4, RZ, 0x1c ;  /* 0x00000004161b7c11 */ /* 0x000fc6000f8fe0ff */
[C---:B------:R-:W-:Y:S02]  /*1640*/  IMAD R24, R2.reuse, 0x4, R23 ;  /* 0x0000000402187824 */ /* 0x040fe400078e0217 */
[----:B------:R-:W-:Y:S01]  /*1650*/  IMAD R23, R2, 0x4, R27 ;  /* 0x0000000402177824 */ /* 0x000fe200078e021b */
[----:B------:R-:W-:Y:S02]  /*1660*/  SHF.R.U32.HI R27, RZ, 0x6, R6 ;  /* 0x00000006ff1b7819 */ /* 0x000fe40000011606 */
[----:B------:R-:W-:Y:S01]  /*1670*/  LOP3.LUT R6, R6, 0xff, RZ, 0xc0, !PT ;  /* 0x000000ff06067812 */ /* 0x000fe200078ec0ff */
[----:B------:R-:W-:-:S04]  /*1680*/  FMUL R33, R33, R28 ;  /* 0x0000001c21217220 */ /* 0x000fc80000400000 */
[----:B------:R-:W-:Y:S01]  /*1690*/  IMAD R28, R6, 0x4, R7 ;  /* 0x00000004061c7824 */ /* 0x000fe200078e0207 */
[----:B------:R-:W-:Y:S02]  /*16a0*/  FSEL R7, R54, RZ, P1 ;  /* 0x000000ff36077208 */ /* 0x000fe40000800000 */
[----:B------:R-:W-:Y:S01]  /*16b0*/  FSETP.GEU.AND P1, PT, R52, RZ, PT ;  /* 0x000000ff3400720b */ /* 0x000fe20003f2e000 */
[----:B------:R-:W-:Y:S01]  /*16c0*/  IMAD R22, R2, 0x4, R47 ;  /* 0x0000000402167824 */ /* 0x000fe200078e022f */
[----:B------:R-:W-:Y:S02]  /*16d0*/  LOP3.LUT R47, R6, 0x300, RZ, 0xfc, !PT ;  /* 0x00000300062f7812 */ /* 0x000fe400078efcff */
[----:B------:R-:W-:Y:S02]  /*16e0*/  FSEL R52, R52, RZ, P1 ;  /* 0x000000ff34347208 */ /* 0x000fe40000800000 */
[----:B------:R-:W-:Y:S01]  /*16f0*/  FSETP.GEU.AND P1, PT, R45, RZ, PT ;  /* 0x000000ff2d00720b */ /* 0x000fe20003f2e000 */
[----:B------:R-:W-:Y:S01]  /*1700*/  FMUL R39, R39, R30 ;  /* 0x0000001e27277220 */ /* 0x000fe20000400000 */
[----:B------:R-:W-:-:S04]  /*1710*/  SHF.R.U32.HI R47, RZ, 0x4, R47 ;  /* 0x00000004ff2f7819 */ /* 0x000fc8000001162f */
[----:B------:R-:W-:Y:S01]  /*1720*/  LOP3.LUT R47, R47, 0x3c, RZ, 0xc0, !PT ;  /* 0x0000003c2f2f7812 */ /* 0x000fe200078ec0ff */
[----:B---3--:R-:W-:Y:S01]  /*1730*/  FFMA R30, R16, R33, R40 ;  /* 0x00000021101e7223 */ /* 0x008fe20000000028 */
[----:B------:R-:W-:Y:S02]  /*1740*/  FSEL R40, R45, RZ, P1 ;  /* 0x000000ff2d287208 */ /* 0x000fe40000800000 */
[----:B------:R-:W-:-:S04]  /*1750*/  FSETP.GEU.AND P1, PT, R32, RZ, PT ;  /* 0x000000ff2000720b */ /* 0x000fc80003f2e000 */
[----:B------:R-:W-:Y:S02]  /*1760*/  FSEL R45, R32, RZ, P1 ;  /* 0x000000ff202d7208 */ /* 0x000fe40000800000 */
[----:B------:R-:W-:Y:S01]  /*1770*/  FSETP.GEU.AND P1, PT, R9, RZ, PT ;  /* 0x000000ff0900720b */ /* 0x000fe20003f2e000 */
[----:B------:R-:W-:Y:S01]  /*1780*/  FFMA R18, R18, R39, R42 ;  /* 0x0000002712127223 */ /* 0x000fe2000000002a */
[----:B------:R-:W-:Y:S02]  /*1790*/  VIADD R47, R47, UR4 ;  /* 0x000000042f2f7c36 */ /* 0x000fe40008000000 */
[----:B------:R-:W-:Y:S01]  /*17a0*/  FSEL R42, R9, RZ, P1 ;  /* 0x000000ff092a7208 */ /* 0x000fe20000800000 */
[----:B------:R-:W-:Y:S01]  /*17b0*/  FADD R29, -R21, R29 ;  /* 0x0000001d151d7221 */ /* 0x000fe20000000100 */
[----:B------:R-:W-:Y:S02]  /*17c0*/  FSETP.GEU.AND P1, PT, R10, RZ, PT ;  /* 0x000000ff0a00720b */ /* 0x000fe40003f2e000 */
[C---:B------:R-:W-:Y:S01]  /*17d0*/  LOP3.LUT R37, R6.reuse, 0xb00, RZ, 0xfc, !PT ;  /* 0x00000b0006257812 */ /* 0x040fe200078efcff */
[----:B------:R-:W-:Y:S01]  /*17e0*/  IMAD R16, R6, 0x4, R47 ;  /* 0x0000000406107824 */ /* 0x000fe200078e022f */
[----:B------:R-:W-:Y:S01]  /*17f0*/  LEA.HI R21, R8, UR4, RZ, 0x1c ;  /* 0x0000000408157c11 */ /* 0x000fe2000f8fe0ff */
[----:B------:R-:W-:Y:S01]  /*1800*/  FMUL R46, R46, R31 ;  /* 0x0000001f2e2e7220 */ /* 0x000fe20000400000 */
[----:B------:R-:W-:Y:S01]  /*1810*/  FSEL R47, R10, RZ, P1 ;  /* 0x000000ff0a2f7208 */ /* 0x000fe20000800000 */
[----:B------:R-:W-:Y:S01]  /*1820*/  FMUL R34, R34, R29 ;  /* 0x0000001d22227220 */ /* 0x000fe20000400000 */
[----:B------:R-:W-:-:S02]  /*1830*/  SGXT.U32 R27, R27, 0x2 ;  /* 0x000000021b1b781a */ /* 0x000fc40000000000 */
[----:B------:R-:W-:Y:S02]  /*1840*/  SHF.R.U32.HI R37, RZ, 0x4, R37 ;  /* 0x00000004ff257819 */ /* 0x000fe40000011625 */
[----:B------:R-:W-:Y:S01]  /*1850*/  FSETP.GEU.AND P1, PT, R11, RZ, PT ;  /* 0x000000ff0b00720b */ /* 0x000fe20003f2e000 */
[C---:B------:R-:W-:Y:S02]  /*1860*/  IMAD R5, R2.reuse, 0x4, R21 ;  /* 0x0000000402057824 */ /* 0x040fe400078e0215 */
[----:B------:R-:W-:Y:S01]  /*1870*/  FFMA R19, R19, R46, R43 ;  /* 0x0000002e13137223 */ /* 0x000fe2000000002b */
[----:B------:R-:W-:Y:S01]  /*1880*/  IMAD R21, R2, 0x4, R49 ;  /* 0x0000000402157824 */ /* 0x000fe200078e0231 */
[----:B------:R-:W-:Y:S01]  /*1890*/  LOP3.LUT R4, R4, R27, RZ, 0xfc, !PT ;  /* 0x0000001b04047212 */ /* 0x000fe200078efcff */
[C---:B------:R-:W-:Y:S02]  /*18a0*/  IMAD R20, R2.reuse, 0x4, R55 ;  /* 0x0000000402147824 */ /* 0x040fe400078e0237 */
[----:B------:R-:W-:Y:S01]  /*18b0*/  FFMA R41, R17, R34, R41 ;  /* 0x0000002211297223 */ /* 0x000fe20000000029 */
[C---:B------:R-:W-:Y:S01]  /*18c0*/  IMAD R8, R2.reuse, 0x4, R57 ;  /* 0x0000000402087824 */ /* 0x040fe200078e0239 */
[----:B------:R-:W-:Y:S01]  /*18d0*/  LOP3.LUT R37, R37, 0xbc, RZ, 0xc0, !PT ;  /* 0x000000bc25257812 */ /* 0x000fe200078ec0ff */
[----:B------:R-:W-:Y:S01]  /*18e0*/  IMAD R2, R2, 0x4, R59 ;  /* 0x0000000402027824 */ /* 0x000fe200078e023b */
[----:B------:R-:W-:-:S02]  /*18f0*/  FSEL R46, R11, RZ, P1 ;  /* 0x000000ff0b2e7208 */ /* 0x000fc40000800000 */
[C---:B------:R-:W-:Y:S02]  /*1900*/  LOP3.LUT R29, R6.reuse, 0x100, RZ, 0xfc, !PT ;  /* 0x00000100061d7812 */ /* 0x040fe400078efcff */
[C---:B------:R-:W-:Y:S02]  /*1910*/  LOP3.LUT R59, R6.reuse, 0x200, RZ, 0xfc, !PT ;  /* 0x00000200063b7812 */ /* 0x040fe400078efcff */
[C---:B------:R-:W-:Y:S02]  /*1920*/  LOP3.LUT R27, R6.reuse, 0x400, RZ, 0xfc, !PT ;  /* 0x00000400061b7812 */ /* 0x040fe400078efcff */
[C---:B------:R-:W-:Y:S02]  /*1930*/  LOP3.LUT R57, R6.reuse, 0x500, RZ, 0xfc, !PT ;  /* 0x0000050006397812 */ /* 0x040fe400078efcff */
[C---:B------:R-:W-:Y:S02]  /*1940*/  LOP3.LUT R17, R6.reuse, 0x600, RZ, 0xfc, !PT ;  /* 0x0000060006117812 */ /* 0x040fe400078efcff */
[----:B------:R-:W-:-:S02]  /*1950*/  LOP3.LUT R55, R6, 0x700, RZ, 0xfc, !PT ;  /* 0x0000070006377812 */ /* 0x000fc400078efcff */
[C---:B------:R-:W-:Y:S02]  /*1960*/  LOP3.LUT R33, R6.reuse, 0x800, RZ, 0xfc, !PT ;  /* 0x0000080006217812 */ /* 0x040fe400078efcff */
[C---:B------:R-:W-:Y:S02]  /*1970*/  LOP3.LUT R51, R6.reuse, 0x900, RZ, 0xfc, !PT ;  /* 0x0000090006337812 */ /* 0x040fe400078efcff */
[C---:B------:R-:W-:Y:S02]  /*1980*/  LOP3.LUT R31, R6.reuse, 0xa00, RZ, 0xfc, !PT ;  /* 0x00000a00061f7812 */ /* 0x040fe400078efcff */
[C---:B------:R-:W-:Y:S02]  /*1990*/  LOP3.LUT R35, R6.reuse, 0xc00, RZ, 0xfc, !PT ;  /* 0x00000c0006237812 */ /* 0x040fe400078efcff */
[C---:B------:R-:W-:Y:S02]  /*19a0*/  LOP3.LUT R49, R6.reuse, 0xd00, RZ, 0xfc, !PT ;  /* 0x00000d0006317812 */ /* 0x040fe400078efcff */
[----:B------:R-:W-:-:S02]  /*19b0*/  LOP3.LUT R39, R6, 0xe00, RZ, 0xfc, !PT ;  /* 0x00000e0006277812 */ /* 0x000fc400078efcff */
[----:B------:R-:W-:Y:S02]  /*19c0*/  FSETP.GEU.AND P1, PT, R30, RZ, PT ;  /* 0x000000ff1e00720b */ /* 0x000fe40003f2e000 */
[----:B------:R-:W-:Y:S01]  /*19d0*/  LOP3.LUT R43, R6, 0xf00, RZ, 0xfc, !PT ;  /* 0x00000f00062b7812 */ /* 0x000fe200078efcff */
[----:B------:R-:W-:Y:S01]  /*19e0*/  VIADD R37, R37, UR4 ;  /* 0x0000000425257c36 */ /* 0x000fe20008000000 */
[----:B------:R-:W-:Y:S02]  /*19f0*/  SHF.R.U32.HI R29, RZ, 0x4, R29 ;  /* 0x00000004ff1d7819 */ /* 0x000fe4000001161d */
[----:B------:R-:W-:Y:S02]  /*1a00*/  SHF.R.U32.HI R59, RZ, 0x4, R59 ;  /* 0x00000004ff3b7819 */ /* 0x000fe4000001163b */
[----:B------:R-:W-:Y:S02]  /*1a10*/  SHF.R.U32.HI R27, RZ, 0x4, R27 ;  /* 0x00000004ff1b7819 */ /* 0x000fe4000001161b */
[----:B------:R-:W-:-:S02]  /*1a20*/  SHF.R.U32.HI R57, RZ, 0x4, R57 ;  /* 0x00000004ff397819 */ /* 0x000fc40000011639 */
[----:B------:R-:W-:Y:S02]  /*1a30*/  SHF.R.U32.HI R17, RZ, 0x4, R17 ;  /* 0x00000004ff117819 */ /* 0x000fe40000011611 */
[----:B------:R-:W-:Y:S02]  /*1a40*/  SHF.R.U32.HI R55, RZ, 0x4, R55 ;  /* 0x00000004ff377819 */ /* 0x000fe40000011637 */
[----:B------:R-:W-:Y:S02]  /*1a50*/  SHF.R.U32.HI R33, RZ, 0x4, R33 ;  /* 0x00000004ff217819 */ /* 0x000fe40000011621 */
[----:B------:R-:W-:Y:S02]  /*1a60*/  SHF.R.U32.HI R51, RZ, 0x4, R51 ;  /* 0x00000004ff337819 */ /* 0x000fe40000011633 */
[----:B------:R-:W-:Y:S02]  /*1a70*/  SHF.R.U32.HI R31, RZ, 0x4, R31 ;  /* 0x00000004ff1f7819 */ /* 0x000fe4000001161f */
[----:B------:R-:W-:-:S02]  /*1a80*/  SHF.R.U32.HI R35, RZ, 0x4, R35 ;  /* 0x00000004ff237819 */ /* 0x000fc40000011623 */
[----:B------:R-:W-:Y:S02]  /*1a90*/  SHF.R.U32.HI R49, RZ, 0x4, R49 ;  /* 0x00000004ff317819 */ /* 0x000fe40000011631 */
[----:B------:R-:W-:Y:S02]  /*1aa0*/  SHF.R.U32.HI R39, RZ, 0x4, R39 ;  /* 0x00000004ff277819 */ /* 0x000fe40000011627 */
[----:B------:R-:W-:Y:S02]  /*1ab0*/  FSEL R11, R30, RZ, P1 ;  /* 0x000000ff1e0b7208 */ /* 0x000fe40000800000 */
[----:B------:R-:W-:Y:S02]  /*1ac0*/  SHF.R.U32.HI R43, RZ, 0x4, R43 ;  /* 0x00000004ff2b7819 */ /* 0x000fe4000001162b */
[----:B------:R-:W-:Y:S01]  /*1ad0*/  FSETP.GEU.AND P1, PT, R41, RZ, PT ;  /* 0x000000ff2900720b */ /* 0x000fe20003f2e000 */
[----:B------:R-:W-:Y:S01]  /*1ae0*/  IMAD R30, R6, 0x4, R37 ;  /* 0x00000004061e7824 */ /* 0x000fe200078e0225 */
[----:B------:R-:W-:-:S02]  /*1af0*/  LOP3.LUT R29, R29, 0x1c, RZ, 0xc0, !PT ;  /* 0x0000001c1d1d7812 */ /* 0x000fc400078ec0ff */
[----:B------:R-:W-:Y:S02]  /*1b00*/  LOP3.LUT R59, R59, 0x2c, RZ, 0xc0, !PT ;  /* 0x0000002c3b3b7812 */ /* 0x000fe400078ec0ff */
[----:B------:R-:W-:Y:S02]  /*1b10*/  LOP3.LUT R27, R27, 0x4c, RZ, 0xc0, !PT ;  /* 0x0000004c1b1b7812 */ /* 0x000fe400078ec0ff */
[----:B------:R-:W-:Y:S02]  /*1b20*/  LOP3.LUT R57, R57, 0x5c, RZ, 0xc0, !PT ;  /* 0x0000005c39397812 */ /* 0x000fe400078ec0ff */
[----:B------:R-:W-:Y:S02]  /*1b30*/  LOP3.LUT R17, R17, 0x6c, RZ, 0xc0, !PT ;  /* 0x0000006c11117812 */ /* 0x000fe400078ec0ff */
[----:B------:R-:W-:Y:S02]  /*1b40*/  LOP3.LUT R55, R55, 0x7c, RZ, 0xc0, !PT ;  /* 0x0000007c37377812 */ /* 0x000fe400078ec0ff */
[----:B------:R-:W-:-:S02]  /*1b50*/  LOP3.LUT R33, R33, 0x8c, RZ, 0xc0, !PT ;  /* 0x0000008c21217812 */ /* 0x000fc400078ec0ff */
[----:B------:R-:W-:Y:S02]  /*1b60*/  LOP3.LUT R51, R51, 0x9c, RZ, 0xc0, !PT ;  /* 0x0000009c33337812 */ /* 0x000fe400078ec0ff */
[----:B------:R-:W-:Y:S02]  /*1b70*/  LOP3.LUT R31, R31, 0xac, RZ, 0xc0, !PT ;  /* 0x000000ac1f1f7812 */ /* 0x000fe400078ec0ff */
[----:B------:R-:W-:Y:S02]  /*1b80*/  LOP3.LUT R35, R35, 0xcc, RZ, 0xc0, !PT ;  /* 0x000000cc23237812 */ /* 0x000fe400078ec0ff */
[----:B------:R-:W-:Y:S02]  /*1b90*/  LOP3.LUT R49, R49, 0xdc, RZ, 0xc0, !PT ;  /* 0x000000dc31317812 */ /* 0x000fe400078ec0ff */
[----:B------:R-:W-:Y:S02]  /*1ba0*/  LOP3.LUT R39, R39, 0xec, RZ, 0xc0, !PT ;  /* 0x000000ec27277812 */ /* 0x000fe400078ec0ff */
[----:B------:R-:W-:-:S02]  /*1bb0*/  LOP3.LUT R43, R43, 0xfc, RZ, 0xc0, !PT ;  /* 0x000000fc2b2b7812 */ /* 0x000fc400078ec0ff */
[----:B------:R-:W-:Y:S02]  /*1bc0*/  FSEL R37, R41, RZ, P1 ;  /* 0x000000ff29257208 */ /* 0x000fe40000800000 */
[C---:B------:R-:W-:Y:S01]  /*1bd0*/  FSETP.GEU.AND P1, PT, R18.reuse, RZ, PT ;  /* 0x000000ff1200720b */ /* 0x040fe20003f2e000 */
[----:B------:R-:W-:Y:S01]  /*1be0*/  VIADD R29, R29, UR4 ;  /* 0x000000041d1d7c36 */ /* 0x000fe20008000000 */
[----:B------:R0:W-:Y:S01]  /*1bf0*/  STS [R26+0x500], R7 ;  /* 0x000500071a007388 */ /* 0x0001e20000000800 */
[----:B------:R-:W-:Y:S01]  /*1c00*/  VIADD R59, R59, UR4 ;  /* 0x000000043b3b7c36 */ /* 0x000fe20008000000 */
[----:B------:R-:W-:Y:S01]  /*1c10*/  FSEL R41, R18, RZ, P1 ;  /* 0x000000ff12297208 */ /* 0x000fe20000800000 */
[----:B------:R-:W-:Y:S02]  /*1c20*/  VIADD R27, R27, UR4 ;  /* 0x000000041b1b7c36 */ /* 0x000fe40008000000 */
[----:B------:R-:W-:Y:S02]  /*1c30*/  VIADD R57, R57, UR4 ;  /* 0x0000000439397c36 */ /* 0x000fe40008000000 */
[----:B------:R-:W-:-:S02]  /*1c40*/  VIADD R17, R17, UR4 ;  /* 0x0000000411117c36 */ /* 0x000fc40008000000 */
[----:B------:R-:W-:Y:S02]  /*1c50*/  VIADD R55, R55, UR4 ;  /* 0x0000000437377c36 */ /* 0x000fe40008000000 */
[----:B------:R-:W-:Y:S02]  /*1c60*/  VIADD R33, R33, UR4 ;  /* 0x0000000421217c36 */ /* 0x000fe40008000000 */
[----:B------:R-:W-:Y:S02]  /*1c70*/  VIADD R51, R51, UR4 ;  /* 0x0000000433337c36 */ /* 0x000fe40008000000 */
[----:B------:R-:W-:Y:S02]  /*1c80*/  VIADD R31, R31, UR4 ;  /* 0x000000041f1f7c36 */ /* 0x000fe40008000000 */
[----:B------:R-:W-:Y:S02]  /*1c90*/  VIADD R35, R35, UR4 ;  /* 0x0000000423237c36 */ /* 0x000fe40008000000 */
[----:B------:R-:W-:-:S02]  /*1ca0*/  VIADD R49, R49, UR4 ;  /* 0x0000000431317c36 */ /* 0x000fc40008000000 */
[----:B------:R-:W-:Y:S01]  /*1cb0*/  VIADD R39, R39, UR4 ;  /* 0x0000000427277c36 */ /* 0x000fe20008000000 */
[----:B------:R-:W-:Y:S01]  /*1cc0*/  FSETP.GEU.AND P1, PT, R19, RZ, PT ;  /* 0x000000ff1300720b */ /* 0x000fe20003f2e000 */
[----:B------:R-:W-:Y:S01]  /*1cd0*/  VIADD R43, R43, UR4 ;  /* 0x000000042b2b7c36 */ /* 0x000fe20008000000 */
[----:B------:R-:W-:Y:S01]  /*1ce0*/  STS [R5+0x600], R52 ;  /* 0x0006003405007388 */ /* 0x000fe20000000800 */
[C---:B------:R-:W-:Y:S02]  /*1cf0*/  IMAD R29, R6.reuse, 0x4, R29 ;  /* 0x00000004061d7824 */ /* 0x040fe400078e021d */
[C---:B------:R-:W-:Y:S01]  /*1d00*/  IMAD R9, R6.reuse, 0x4, R59 ;  /* 0x0000000406097824 */ /* 0x040fe200078e023b */
[----:B------:R-:W-:Y:S01]  /*1d10*/  STS [R25+0x700], R40 ;  /* 0x0007002819007388 */ /* 0x000fe20000000800 */
[----:B------:R-:W-:Y:S01]  /*1d20*/  IMAD R27, R6, 0x4, R27 ;  /* 0x00000004061b7824 */ /* 0x000fe200078e021b */
[----:B------:R-:W-:Y:S01]  /*1d30*/  FSETP.GTU.AND P0, PT, R52, RZ, PT ;  /* 0x000000ff3400720b */ /* 0x000fe20003f0c000 */
[C---:B------:R-:W-:Y:S01]  /*1d40*/  IMAD R10, R6.reuse, 0x4, R57 ;  /* 0x00000004060a7824 */ /* 0x040fe200078e0239 */
[----:B------:R-:W-:Y:S01]  /*1d50*/  STS [R24+0x800], R45 ;  /* 0x0008002d18007388 */ /* 0x000fe20000000800 */
[----:B------:R-:W-:Y:S01]  /*1d60*/  IMAD R17, R6, 0x4, R17 ;  /* 0x0000000406117824 */ /* 0x000fe200078e0211 */
[----:B0-----:R-:W-:Y:S01]  /*1d70*/  LOP3.LUT R26, R4, 0xc, RZ, 0xfc, !PT ;  /* 0x0000000c041a7812 */ /* 0x001fe200078efcff */
[C---:B------:R-:W-:Y:S01]  /*1d80*/  IMAD R34, R6.reuse, 0x4, R55 ;  /* 0x0000000406227824 */ /* 0x040fe200078e0237 */
[----:B------:R-:W-:Y:S01]  /*1d90*/  STS [R23+0x900], R42 ;  /* 0x0009002a17007388 */ /* 0x000fe20000000800 */
[C---:B------:R-:W-:Y:S01]  /*1da0*/  IMAD R33, R6.reuse, 0x4, R33 ;  /* 0x0000000406217824 */ /* 0x040fe200078e0221 */
[----:B------:R-:W-:Y:S01]  /*1db0*/  FSETP.GTU.AND P2, PT, R45, RZ, PT ;  /* 0x000000ff2d00720b */ /* 0x000fe20003f4c000 */
[----:B------:R-:W-:-:S02]  /*1dc0*/  IMAD R32, R6, 0x4, R51 ;  /* 0x0000000406207824 */ /* 0x000fc400078e0233 */
[C---:B------:R-:W-:Y:S02]  /*1dd0*/  IMAD R31, R6.reuse, 0x4, R31 ;  /* 0x00000004061f7824 */ /* 0x040fe400078e021f */
[C---:B------:R-:W-:Y:S02]  /*1de0*/  IMAD R35, R6.reuse, 0x4, R35 ;  /* 0x0000000406237824 */ /* 0x040fe400078e0223 */
[C---:B------:R-:W-:Y:S02]  /*1df0*/  IMAD R36, R6.reuse, 0x4, R49 ;  /* 0x0000000406247824 */ /* 0x040fe400078e0231 */
[C---:B------:R-:W-:Y:S01]  /*1e00*/  IMAD R39, R6.reuse, 0x4, R39 ;  /* 0x0000000406277824 */ /* 0x040fe200078e0227 */
[----:B------:R0:W-:Y:S01]  /*1e10*/  STS [R22+0xa00], R47 ;  /* 0x000a002f16007388 */ /* 0x0001e20000000800 */
[----:B------:R-:W-:Y:S01]  /*1e20*/  IMAD R6, R6, 0x4, R43 ;  /* 0x0000000406067824 */ /* 0x000fe200078e022b */
[----:B------:R-:W-:Y:S01]  /*1e30*/  FSEL R43, R19, RZ, P1 ;  /* 0x000000ff132b7208 */ /* 0x000fe20000800000 */
[----:B------:R-:W-:Y:S01]  /*1e40*/  ULDC.64 UR4, c[0x0][0x240] ;  /* 0x0000900000047ab9 */ /* 0x000fe20000000a00 */
[----:B------:R1:W-:Y:S04]  /*1e50*/  STS [R21+0xb00], R46 ;  /* 0x000b002e15007388 */ /* 0x0003e80000000800 */
[----:B------:R-:W-:Y:S04]  /*1e60*/  STS [R12+0xc00], R11 ;  /* 0x000c000b0c007388 */ /* 0x000fe80000000800 */
[----:B------:R-:W-:Y:S04]  /*1e70*/  STS [R20+0xd00], R37 ;  /* 0x000d002514007388 */ /* 0x000fe80000000800 */
[----:B------:R-:W-:Y:S04]  /*1e80*/  STS [R8+0xe00], R41 ;  /* 0x000e002908007388 */ /* 0x000fe80000000800 */
[----:B------:R2:W-:Y:S01]  /*1e90*/  STS [R2+0xf00], R43 ;  /* 0x000f002b02007388 */ /* 0x0005e20000000800 */
[----:B------:R-:W-:Y:S01]  /*1ea0*/  BAR.SYNC.DEFER_BLOCKING 0x0 ;  /* 0x0000000000007b1d */ /* 0x000fe20000010000 */
[----:B------:R-:W-:-:S02]  /*1eb0*/  FSETP.GTU.AND P1, PT, R40, RZ, PT ;  /* 0x000000ff2800720b */ /* 0x000fc40003f2c000 */
[C---:B0-----:R-:W-:Y:S02]  /*1ec0*/  LOP3.LUT R22, R4.reuse, 0x14, RZ, 0xfc, !PT ;  /* 0x0000001404167812 */ /* 0x041fe400078efcff */
[----:B------:R-:W-:Y:S02]  /*1ed0*/  LOP3.LUT R40, R4, 0x8, RZ, 0xfc, !PT ;  /* 0x0000000804287812 */ /* 0x000fe400078efcff */
[----:B------:R-:W-:Y:S01]  /*1ee0*/  P2R R48, PR, RZ, 0x2 ;  /* 0x00000002ff307803 */ /* 0x000fe20000000000 */
[--C-:B------:R-:W-:Y:S01]  /*1ef0*/  IMAD R59, R22, 0x7e9, R3.reuse ;  /* 0x000007e9163b7824 */ /* 0x100fe200078e0203 */
[----:B------:R-:W-:Y:S01]  /*1f00*/  FSETP.GTU.AND P1, PT, R44, RZ, PT ;  /* 0x000000ff2c00720b */ /* 0x000fe20003f2c000 */
[--C-:B------:R-:W-:Y:S01]  /*1f10*/  IMAD R22, R26, 0x7e9, R3.reuse ;  /* 0x000007e91a167824 */ /* 0x100fe200078e0203 */
[----:B------:R-:W-:Y:S01]  /*1f20*/  P2R R5, PR, RZ, 0x1 ;  /* 0x00000001ff057803 */ /* 0x000fe20000000000 */
[----:B------:R-:W-:Y:S01]  /*1f30*/  IMAD R26, R40, 0x7e9, R3 ;  /* 0x000007e9281a7824 */ /* 0x000fe200078e0203 */
[----:B------:R-:W-:-:S02]  /*1f40*/  FSETP.GTU.AND P3, PT, R42, RZ, PT ;  /* 0x000000ff2a00720b */ /* 0x000fc40003f6c000 */
[----:B------:R-:W-:Y:S02]  /*1f50*/  FSETP.GTU.AND P0, PT, R53, RZ, PT ;  /* 0x000000ff3500720b */ /* 0x000fe40003f0c000 */
[C---:B------:R-:W-:Y:S02]  /*1f60*/  LOP3.LUT R55, R4.reuse, 0x38, RZ, 0xfc, !PT ;  /* 0x0000003804377812 */ /* 0x040fe400078efcff */
[C---:B------:R-:W-:Y:S02]  /*1f70*/  LOP3.LUT R57, R4.reuse, 0x34, RZ, 0xfc, !PT ;  /* 0x0000003404397812 */ /* 0x040fe400078efcff */
[C---:B------:R-:W-:Y:S02]  /*1f80*/  LOP3.LUT R51, R4.reuse, 0x30, RZ, 0xfc, !PT ;  /* 0x0000003004337812 */ /* 0x040fe400078efcff */
[C---:B------:R-:W-:Y:S01]  /*1f90*/  LOP3.LUT R49, R4.reuse, 0x2c, RZ, 0xfc, !PT ;  /* 0x0000002c04317812 */ /* 0x040fe200078efcff */
[----:B------:R-:W0:Y:S01]  /*1fa0*/  LDS R28, [R28] ;  /* 0x000000001c1c7984 */ /* 0x000e220000000800 */
[----:B------:R-:W-:-:S02]  /*1fb0*/  LOP3.LUT R24, R4, 0x10, RZ, 0xfc, !PT ;  /* 0x0000001004187812 */ /* 0x000fc400078efcff */
[----:B------:R-:W-:Y:S01]  /*1fc0*/  FSETP.GTU.AND P5, PT, R46, RZ, PT ;  /* 0x000000ff2e00720b */ /* 0x000fe20003fac000 */
[----:B------:R-:W3:Y:S01]  /*1fd0*/  LDS R29, [R29+0x400] ;  /* 0x000400001d1d7984 */ /* 0x000ee20000000800 */
[----:B------:R-:W-:Y:S02]  /*1fe0*/  SEL R40, RZ, 0x1, P1 ;  /* 0x00000001ff287807 */ /* 0x000fe40000800000 */
[C---:B------:R-:W-:Y:S02]  /*1ff0*/  LOP3.LUT R60, R4.reuse, 0x28, RZ, 0xfc, !PT ;  /* 0x00000028043c7812 */ /* 0x040fe400078efcff */
[C---:B------:R-:W-:Y:S02]  /*2000*/  LOP3.LUT R58, R4.reuse, 0x24, RZ, 0xfc, !PT ;  /* 0x00000024043a7812 */ /* 0x040fe400078efcff */
[C---:B------:R-:W-:Y:S02]  /*2010*/  LOP3.LUT R56, R4.reuse, 0x20, RZ, 0xfc, !PT ;  /* 0x0000002004387812 */ /* 0x040fe400078efcff */
[----:B------:R-:W-:-:S02]  /*2020*/  LOP3.LUT R54, R4, 0x1c, RZ, 0xfc, !PT ;  /* 0x0000001c04367812 */ /* 0x000fc400078efcff */
[C---:B------:R-:W-:Y:S02]  /*2030*/  LOP3.LUT R18, R4.reuse, 0x18, RZ, 0xfc, !PT ;  /* 0x0000001804127812 */ /* 0x040fe400078efcff */
[----:B------:R-:W-:Y:S02]  /*2040*/  P2R R50, PR, RZ, 0x4 ;  /* 0x00000004ff327803 */ /* 0x000fe40000000000 */
[----:B------:R-:W-:Y:S01]  /*2050*/  FSETP.GTU.AND P4, PT, R47, RZ, PT ;  /* 0x000000ff2f00720b */ /* 0x000fe20003f8c000 */
[C---:B------:R-:W-:Y:S01]  /*2060*/  IMAD R19, R4.reuse, 0x7e9, R3 ;  /* 0x000007e904137824 */ /* 0x040fe200078e0203 */
[C---:B------:R-:W-:Y:S01]  /*2070*/  LOP3.LUT R42, R4.reuse, 0x4, RZ, 0xfc, !PT ;  /* 0x00000004042a7812 */ /* 0x040fe200078efcff */
[----:B------:R-:W4:Y:S01]  /*2080*/  LDS R9, [R9+0x800] ;  /* 0x0008000009097984 */ /* 0x000f220000000800 */
[----:B-1----:R-:W-:Y:S02]  /*2090*/  LOP3.LUT R46, R4, 0x3c, RZ, 0xfc, !PT ;  /* 0x0000003c042e7812 */ /* 0x002fe400078efcff */
[----:B------:R-:W-:Y:S01]  /*20a0*/  ISETP.NE.AND P1, PT, R48, RZ, PT ;  /* 0x000000ff3000720c */ /* 0x000fe20003f25270 */
[----:B------:R-:W-:Y:S01]  /*20b0*/  LDS R20, [R10+0x1400] ;  /* 0x001400000a147984 */ /* 0x000fe20000000800 */
[----:B------:R-:W-:-:S02]  /*20c0*/  P2R R52, PR, RZ, 0x8 ;  /* 0x00000008ff347803 */ /* 0x000fc40000000000 */
[----:B------:R-:W-:Y:S01]  /*20d0*/  SEL R53, RZ, 0x1, P0 ;  /* 0x00000001ff357807 */ /* 0x000fe20000000000 */
[----:B------:R-:W-:Y:S01]  /*20e0*/  LDS R17, [R17+0x1800] ;  /* 0x0018000011117984 */ /* 0x000fe20000000800 */
[----:B------:R-:W-:Y:S02]  /*20f0*/  FSETP.GTU.AND P3, PT, R38, RZ, PT ;  /* 0x000000ff2600720b */ /* 0x000fe40003f6c000 */
[----:B------:R-:W-:Y:S01]  /*2100*/  FSETP.GTU.AND P2, PT, R13, RZ, PT ;  /* 0x000000ff0d00720b */ /* 0x000fe20003f4c000 */
[----:B------:R-:W-:Y:S01]  /*2110*/  LDS R34, [R34+0x1c00] ;  /* 0x001c000022227984 */ /* 0x000fe20000000800 */
[----:B------:R-:W-:Y:S01]  /*2120*/  ISETP.NE.AND P0, PT, R5, RZ, PT ;  /* 0x000000ff0500720c */ /* 0x000fe20003f05270 */
[--C-:B------:R-:W-:Y:S01]  /*2130*/  IMAD R21, R55, 0x7e9, R3.reuse ;  /* 0x000007e937157824 */ /* 0x100fe200078e0203 */
[----:B------:R-:W-:Y:S01]  /*2140*/  SEL R38, RZ, 0x1, P1 ;  /* 0x00000001ff267807 */ /* 0x000fe20000800000 */
[--C-:B------:R-:W-:Y:S01]  /*2150*/  IMAD R25, R57, 0x7e9, R3.reuse ;  /* 0x000007e939197824 */ /* 0x100fe200078e0203 */
[----:B------:R-:W-:Y:S01]  /*2160*/  ISETP.GE.AND P6, PT, R3, 0x7e9, PT ;  /* 0x000007e90300780c */ /* 0x000fe20003fc6270 */
[--C-:B------:R-:W-:Y:S01]  /*2170*/  IMAD R45, R51, 0x7e9, R3.reuse ;  /* 0x000007e9332d7824 */ /* 0x100fe200078e0203 */
[----:B------:R-:W-:Y:S01]  /*2180*/  FSETP.GTU.AND P1, PT, R7, RZ, PT ;  /* 0x000000ff0700720b */ /* 0x000fe20003f2c000 */
[--C-:B------:R-:W-:Y:S01]  /*2190*/  IMAD R47, R49, 0x7e9, R3.reuse ;  /* 0x000007e9312f7824 */ /* 0x100fe200078e0203 */
[----:B------:R-:W-:Y:S01]  /*21a0*/  LDS R33, [R33+0x2000] ;  /* 0x0020000021217984 */ /* 0x000fe20000000800 */
[--C-:B------:R-:W-:Y:S01]  /*21b0*/  IMAD R61, R24, 0x7e9, R3.reuse ;  /* 0x000007e9183d7824 */ /* 0x100fe200078e0203 */
[----:B------:R-:W-:Y:S01]  /*21c0*/  SEL R44, RZ, 0x1, P2 ;  /* 0x00000001ff2c7807 */ /* 0x000fe20001000000 */
[--C-:B------:R-:W-:Y:S01]  /*21d0*/  IMAD R49, R60, 0x7e9, R3.reuse ;  /* 0x000007e93c317824 */ /* 0x100fe200078e0203 */
[----:B------:R-:W-:Y:S01]  /*21e0*/  SEL R7, RZ, 0x1, P0 ;  /* 0x00000001ff077807 */ /* 0x000fe20000000000 */
[--C-:B------:R-:W-:Y:S01]  /*21f0*/  IMAD R51, R58, 0x7e9, R3.reuse ;  /* 0x000007e93a337824 */ /* 0x100fe200078e0203 */
[----:B------:R-:W1:Y:S01]  /*2200*/  LDC.64 R4, c[0x0][0x238] ;  /* 0x00008e00ff047b82 */ /* 0x000e620000000a00 */
[--C-:B------:R-:W-:Y:S01]  /*2210*/  IMAD R55, R56, 0x7e9, R3.reuse ;  /* 0x000007e938377824 */ /* 0x100fe200078e0203 */
[----:B------:R-:W-:Y:S01]  /*2220*/  LDS R32, [R32+0x2400] ;  /* 0x0024000020207984 */ /* 0x000fe20000000800 */
[----:B------:R-:W-:-:S02]  /*2230*/  IMAD R23, R54, 0x7e9, R3 ;  /* 0x000007e936177824 */ /* 0x000fc400078e0203 */
[--C-:B------:R-:W-:Y:S01]  /*2240*/  IMAD R57, R18, 0x7e9, R3.reuse ;  /* 0x000007e912397824 */ /* 0x100fe200078e0203 */
[----:B------:R-:W-:Y:S01]  /*2250*/  LDS R31, [R31+0x2800] ;  /* 0x002800001f1f7984 */ /* 0x000fe20000000800 */
[--C-:B------:R-:W-:Y:S02]  /*2260*/  IMAD R42, R42, 0x7e9, R3.reuse ;  /* 0x000007e92a2a7824 */ /* 0x100fe400078e0203 */
[----:B------:R-:W-:Y:S01]  /*2270*/  IMAD R24, R46, 0x7e9, R3 ;  /* 0x000007e92e187824 */ /* 0x000fe200078e0203 */
[----:B------:R-:W-:Y:S01]  /*2280*/  SEL R3, RZ, 0x1, P3 ;  /* 0x00000001ff037807 */ /* 0x000fe20001800000 */
[----:B------:R-:W-:Y:S01]  /*2290*/  LDS R30, [R30+0x2c00] ;  /* 0x002c00001e1e7984 */ /* 0x000fe20000000800 */
[----:B------:R-:W-:-:S03]  /*22a0*/  ISETP.NE.AND P0, PT, R15, RZ, PT ;  /* 0x000000ff0f00720c */ /* 0x000fc60003f05270 */
[----:B------:R-:W5:Y:S01]  /*22b0*/  LDS R15, [R16+0xc00] ;  /* 0x000c0000100f7984 */ /* 0x000f620000000800 */
[----:B--2---:R-:W-:Y:S02]  /*22c0*/  PRMT R2, R44, 0x3340, R3 ;  /* 0x000033402c027816 */ /* 0x004fe40000000003 */
[----:B------:R-:W-:Y:S01]  /*22d0*/  PRMT R3, R53, 0x3340, R40 ;  /* 0x0000334035037816 */ /* 0x000fe20000000028 */
[----:B------:R-:W-:Y:S04]  /*22e0*/  LDS R35, [R35+0x3000] ;  /* 0x0030000023237984 */ /* 0x000fe80000000800 */
[----:B------:R2:W4:Y:S04]  /*22f0*/  LDS R53, [R27+0x1000] ;  /* 0x001000001b357984 */ /* 0x0005280000000800 */
[----:B------:R-:W4:Y:S04]  /*2300*/  LDS R36, [R36+0x3400] ;  /* 0x0034000024247984 */ /* 0x000f280000000800 */
[----:B------:R-:W4:Y:S04]  /*2310*/  LDS R39, [R39+0x3800] ;  /* 0x0038000027277984 */ /* 0x000f280000000800 */
[----:B------:R-:W4:Y:S01]  /*2320*/  LDS R6, [R6+0x3c00] ;  /* 0x003c000006067984 */ /* 0x000f220000000800 */
[----:B-1----:R-:W-:Y:S01]  /*2330*/  IMAD.WIDE R18, R19, 0x4, R4 ;  /* 0x0000000413127825 */ /* 0x002fe200078e0204 */
[----:B------:R-:W-:-:S03]  /*2340*/  SEL R46, RZ, 0x1, P1 ;  /* 0x00000001ff2e7807 */ /* 0x000fc60000800000 */
[--C-:B------:R-:W-:Y:S01]  /*2350*/  IMAD.WIDE R12, R42, 0x4, R4.reuse ;  /* 0x000000042a0c7825 */ /* 0x100fe200078e0204 */
[----:B------:R-:W-:Y:S01]  /*2360*/  FSETP.GTU.AND P1, PT, R14, RZ, PT ;  /* 0x000000ff0e00720b */ /* 0x000fe20003f2c000 */
[----:B0-----:R0:W-:Y:S01]  /*2370*/  @!P6 STG.E desc[UR6][R18.64], R28 ;  /* 0x0000001c1200e986 */ /* 0x0011e2000c101906 */
[----:B------:R-:W-:Y:S01]  /*2380*/  ISETP.NE.AND P3, PT, R52, RZ, PT ;  /* 0x000000ff3400720c */ /* 0x000fe20003f65270 */
[----:B--2---:R-:W-:Y:S01]  /*2390*/  IMAD.WIDE R26, R26, 0x4, R4 ;  /* 0x000000041a1a7825 */ /* 0x004fe200078e0204 */
[----:B------:R-:W-:Y:S01]  /*23a0*/  ISETP.NE.AND P2, PT, R50, RZ, PT ;  /* 0x000000ff3200720c */ /* 0x000fe20003f45270 */
[----:B---3--:R1:W-:Y:S01]  /*23b0*/  @!P6 STG.E desc[UR6][R12.64], R29 ;  /* 0x0000001d0c00e986 */ /* 0x0083e2000c101906 */
[----:B------:R-:W-:Y:S02]  /*23c0*/  SEL R14, RZ, 0x1, P3 ;  /* 0x00000001ff0e7807 */ /* 0x000fe40001800000 */
[----:B------:R-:W-:Y:S02]  /*23d0*/  FSETP.GTU.AND P3, PT, R43, RZ, PT ;  /* 0x000000ff2b00720b */ /* 0x000fe40003f6c000 */
[----:B0-----:R-:W-:-:S02]  /*23e0*/  SEL R19, RZ, 0x1, P1 ;  /* 0x00000001ff137807 */ /* 0x001fc40000800000 */
[----:B------:R-:W-:Y:S02]  /*23f0*/  FSETP.GTU.AND P1, PT, R11, RZ, PT ;  /* 0x000000ff0b00720b */ /* 0x000fe40003f2c000 */
[----:B-1----:R-:W-:Y:S01]  /*2400*/  SEL R12, RZ, 0x1, P5 ;  /* 0x00000001ff0c7807 */ /* 0x002fe20002800000 */
[----:B------:R-:W-:Y:S01]  /*2410*/  IMAD.WIDE R10, R22, 0x4, R4 ;  /* 0x00000004160a7825 */ /* 0x000fe200078e0204 */
[----:B------:R-:W-:Y:S02]  /*2420*/  FSETP.GTU.AND P5, PT, R37, RZ, PT ;  /* 0x000000ff2500720b */ /* 0x000fe40003fac000 */
[----:B------:R-:W-:Y:S02]  /*2430*/  SEL R13, RZ, 0x1, P4 ;  /* 0x00000001ff0d7807 */ /* 0x000fe40002000000 */
[----:B------:R-:W-:Y:S02]  /*2440*/  FSETP.GTU.AND P4, PT, R41, RZ, PT ;  /* 0x000000ff2900720b */ /* 0x000fe40003f8c000 */
[----:B------:R-:W-:Y:S01]  /*2450*/  SEL R37, RZ, 0x1, P2 ;  /* 0x00000001ff257807 */ /* 0x000fe20001000000 */
[----:B----4-:R0:W-:Y:S01]  /*2460*/  @!P6 STG.E desc[UR6][R26.64], R9 ;  /* 0x000000091a00e986 */ /* 0x0101e2000c101906 */
[----:B------:R-:W-:Y:S01]  /*2470*/  PRMT R16, R13, 0x3340, R12 ;  /* 0x000033400d107816 */ /* 0x000fe2000000000c */
[----:B------:R-:W-:Y:S01]  /*2480*/  IMAD.WIDE R12, R61, 0x4, R4 ;  /* 0x000000043d0c7825 */ /* 0x000fe200078e0204 */
[----:B------:R-:W-:-:S02]  /*2490*/  SEL R22, RZ, 0x1, P5 ;  /* 0x00000001ff167807 */ /* 0x000fc40002800000 */
[----:B------:R-:W-:Y:S01]  /*24a0*/  SEL R41, RZ, 0x1, P1 ;  /* 0x00000001ff297807 */ /* 0x000fe20000800000 */
[----:B-----5:R1:W-:Y:S01]  /*24b0*/  @!P6 STG.E desc[UR6][R10.64], R15 ;  /* 0x0000000f0a00e986 */ /* 0x0203e2000c101906 */
[----:B------:R-:W-:Y:S02]  /*24c0*/  PRMT R7, R7, 0x3340, R38 ;  /* 0x0000334007077816 */ /* 0x000fe40000000026 */
[----:B------:R-:W-:Y:S01]  /*24d0*/  PRMT R8, R19, 0x3340, R46 ;  /* 0x0000334013087816 */ /* 0x000fe2000000002e */
[----:B------:R-:W-:Y:S01]  /*24e0*/  IMAD.WIDE R18, R59, 0x4, R4 ;  /* 0x000000043b127825 */ /* 0x000fe200078e0204 */
[----:B------:R-:W-:Y:S02]  /*24f0*/  SEL R38, RZ, 0x1, P3 ;  /* 0x00000001ff267807 */ /* 0x000fe40001800000 */
[----:B------:R-:W-:Y:S02]  /*2500*/  SEL R29, RZ, 0x1, P4 ;  /* 0x00000001ff1d7807 */ /* 0x000fe40002000000 */
[----:B------:R-:W-:-:S02]  /*2510*/  PRMT R37, R37, 0x3340, R14 ;  /* 0x0000334025257816 */ /* 0x000fc4000000000e */
[----:B0-----:R-:W-:Y:S01]  /*2520*/  PRMT R9, R41, 0x3340, R22 ;  /* 0x0000334029097816 */ /* 0x001fe20000000016 */
[----:B-1----:R-:W-:Y:S01]  /*2530*/  IMAD.WIDE R10, R57, 0x4, R4 ;  /* 0x00000004390a7825 */ /* 0x002fe200078e0204 */
[----:B------:R-:W-:Y:S01]  /*2540*/  PRMT R38, R29, 0x3340, R38 ;  /* 0x000033401d267816 */ /* 0x000fe20000000026 */
[----:B------:R0:W-:Y:S02]  /*2550*/  @!P6 STG.E desc[UR6][R12.64], R53 ;  /* 0x000000350c00e986 */ /* 0x0001e4000c101906 */
[--C-:B------:R-:W-:Y:S02]  /*2560*/  IMAD.WIDE R14, R23, 0x4, R4.reuse ;  /* 0x00000004170e7825 */ /* 0x100fe400078e0204 */
[----:B------:R-:W-:Y:S02]  /*2570*/  @!P6 STG.E desc[UR6][R18.64], R20 ;  /* 0x000000141200e986 */ /* 0x000fe4000c101906 */
[--C-:B------:R-:W-:Y:S02]  /*2580*/  IMAD.WIDE R22, R55, 0x4, R4.reuse ;  /* 0x0000000437167825 */ /* 0x100fe400078e0204 */
[----:B------:R-:W-:Y:S02]  /*2590*/  @!P6 STG.E desc[UR6][R10.64], R17 ;  /* 0x000000110a00e986 */ /* 0x000fe4000c101906 */
[----:B------:R-:W-:-:S02]  /*25a0*/  IMAD.WIDE R26, R51, 0x4, R4 ;  /* 0x00000004331a7825 */ /* 0x000fc400078e0204 */
[----:B------:R1:W-:Y:S02]  /*25b0*/  @!P6 STG.E desc[UR6][R14.64], R34 ;  /* 0x000000220e00e986 */ /* 0x0003e4000c101906 */
[--C-:B------:R-:W-:Y:S02]  /*25c0*/  IMAD.WIDE R28, R49, 0x4, R4.reuse ;  /* 0x00000004311c7825 */ /* 0x100fe400078e0204 */
[----:B------:R2:W-:Y:S02]  /*25d0*/  @!P6 STG.E desc[UR6][R22.64], R33 ;  /* 0x000000211600e986 */ /* 0x0005e4000c101906 */
[--C-:B------:R-:W-:Y:S02]  /*25e0*/  IMAD.WIDE R40, R47, 0x4, R4.reuse ;  /* 0x000000042f287825 */ /* 0x100fe400078e0204 */
[----:B------:R2:W-:Y:S02]  /*25f0*/  @!P6 STG.E desc[UR6][R26.64], R32 ;  /* 0x000000201a00e986 */ /* 0x0005e4000c101906 */
[----:B------:R-:W-:-:S02]  /*2600*/  IMAD.WIDE R42, R45, 0x4, R4 ;  /* 0x000000042d2a7825 */ /* 0x000fc400078e0204 */
[----:B------:R2:W-:Y:S02]  /*2610*/  @!P6 STG.E desc[UR6][R28.64], R31 ;  /* 0x0000001f1c00e986 */ /* 0x0005e4000c101906 */
[--C-:B------:R-:W-:Y:S02]  /*2620*/  IMAD.WIDE R44, R25, 0x4, R4.reuse ;  /* 0x00000004192c7825 */ /* 0x100fe400078e0204 */
[----:B------:R2:W-:Y:S02]  /*2630*/  @!P6 STG.E desc[UR6][R40.64], R30 ;  /* 0x0000001e2800e986 */ /* 0x0005e4000c101906 */
[--C-:B------:R-:W-:Y:S02]  /*2640*/  IMAD.WIDE R46, R21, 0x4, R4.reuse ;  /* 0x00000004152e7825 */ /* 0x100fe400078e0204 */
[----:B------:R2:W-:Y:S02]  /*2650*/  @!P6 STG.E desc[UR6][R42.64], R35 ;  /* 0x000000232a00e986 */ /* 0x0005e4000c101906 */
[----:B------:R-:W-:Y:S01]  /*2660*/  IMAD.WIDE R24, R24, 0x4, R4 ;  /* 0x0000000418187825 */ /* 0x000fe200078e0204 */
[----:B------:R-:W-:Y:S01]  /*2670*/  IADD3 R4, P1, R0, UR4, RZ ;  /* 0x0000000400047c10 */ /* 0x000fe2000ff3e0ff */
[----:B------:R2:W-:Y:S03]  /*2680*/  @!P6 STG.E desc[UR6][R44.64], R36 ;  /* 0x000000242c00e986 */ /* 0x0005e6000c101906 */
[----:B------:R-:W-:Y:S01]  /*2690*/  LEA.HI.X.SX32 R5, R0, UR5, 0x1, P1 ;  /* 0x0000000500057c11 */ /* 0x000fe200088f0eff */
[----:B------:R2:W-:Y:S01]  /*26a0*/  @!P6 STG.E desc[UR6][R46.64], R39 ;  /* 0x000000272e00e986 */ /* 0x0005e2000c101906 */
[----:B0-----:R-:W-:-:S03]  /*26b0*/  PRMT R12, R3, 0x5410, R2 ;  /* 0x00005410030c7816 */ /* 0x001fc60000000002 */
[----:B------:R2:W-:Y:S01]  /*26c0*/  @!P6 STG.E desc[UR6][R24.64], R6 ;  /* 0x000000061800e986 */ /* 0x0005e2000c101906 */
[----:B------:R-:W-:Y:S02]  /*26d0*/  PRMT R13, R8, 0x5410, R7 ;  /* 0x00005410080d7816 */ /* 0x000fe40000000007 */
[----:B-1----:R-:W-:Y:S02]  /*26e0*/  PRMT R14, R37, 0x5410, R16 ;  /* 0x00005410250e7816 */ /* 0x002fe40000000010 */
[----:B------:R-:W-:Y:S01]  /*26f0*/  PRMT R15, R9, 0x5410, R38 ;  /* 0x00005410090f7816 */ /* 0x000fe20000000026 */
[----:B------:R-:W-:Y:S06]  /*2700*/  @P0 EXIT ;  /* 0x000000000000094d */ /* 0x000fec0003800000 */
[----:B------:R-:W-:Y:S01]  /*2710*/  STG.E.128 desc[UR6][R4.64], R12 ;  /* 0x0000000c04007986 */ /* 0x000fe2000c101d06 */
[----:B------:R-:W-:Y:S05]  /*2720*/  EXIT ;  /* 0x000000000000794d */ /* 0x000fea0003800000 */
.L_x_0:
[----:B------:R-:W-:-:S00]  /*2730*/  BRA `(.L_x_0) ;  /* 0xfffffffc00fc7947 */ /* 0x000fc0000383ffff */
[----:B------:R-:W-:-:S00]  /*2740*/  NOP ;  /* 0x0000000000007918 */ /* 0x000fc00000000000 */
        /* <DEDUP_REMOVED lines=11> */
.L_x_1:


//--------------------- .nv.global.init           --------------------------
	.section	.nv.global.init,"aw",@progbits
.nv.global.init:
	.type		_$_str,@object
	.size		_$_str,(_$_str_$_2 - _$_str)
_$_str:
        /*0000*/ 	.byte	0x5f, 0x5f, 0x43, 0x55, 0x44, 0x41, 0x5f, 0x46, 0x54, 0x5a, 0x00
	.type		_$_str_$_2,@object
	.size		_$_str_$_2,(.L_1 - _$_str_$_2)
_$_str_$_2:
        /*000b*/ 	.byte	0x5f, 0x5f, 0x43, 0x55, 0x44, 0x41, 0x5f, 0x50, 0x52, 0x45, 0x43, 0x5f, 0x53, 0x51, 0x52, 0x54
        /*001b*/ 	.byte	0x00
.L_1:


//--------------------- .nv.shared.triton_poi_fused__native_batch_norm_legit_no_training_relu_threshold_backward_4 --------------------------
	.section	.nv.shared.triton_poi_fused__native_batch_norm_legit_no_training_relu_threshold_backward_4,"aw",@nobits
	.sectionflags	@""
	.align	16
	.zero		1024


//--------------------- .nv.constant0.triton_poi_fused__native_batch_norm_legit_no_training_relu_threshold_backward_4 --------------------------
	.section	.nv.constant0.triton_poi_fused__native_batch_norm_legit_no_training_relu_threshold_backward_4,"a",@progbits
	.sectionflags	@""
	.align	4
.nv.constant0.triton_poi_fused__native_batch_norm_legit_no_training_relu_threshold_backward_4:
	.zero		592
